//
// Generated by NVIDIA NVVM Compiler
//
// Compiler Build ID: CL-36424714
// Cuda compilation tools, release 13.0, V13.0.88
// Based on NVVM 20.0.0
//

.version 9.0
.target sm_100
.address_size 64

	// .globl	_Z19createSpatialKernelPfif
.extern .shared .align 16 .b8 sharedData[];

.visible .entry _Z19createSpatialKernelPfif(
	.param .u64 .ptr .align 1 _Z19createSpatialKernelPfif_param_0,
	.param .u32 _Z19createSpatialKernelPfif_param_1,
	.param .f32 _Z19createSpatialKernelPfif_param_2
)
{
	.reg .b32 	%r<14>;
	.reg .b32 	%f<19>;
	.reg .b64 	%rd<5>;

	ld.param.u64 	%rd1, [_Z19createSpatialKernelPfif_param_0];
	ld.param.u32 	%r1, [_Z19createSpatialKernelPfif_param_1];
	ld.param.f32 	%f1, [_Z19createSpatialKernelPfif_param_2];
	cvta.to.global.u64 	%rd2, %rd1;
	mov.u32 	%r2, %tid.x;
	sub.s32 	%r3, %r2, %r1;
	mov.u32 	%r4, %tid.y;
	sub.s32 	%r5, %r4, %r1;
	mul.lo.s32 	%r6, %r5, %r5;
	mad.lo.s32 	%r7, %r3, %r3, %r6;
	cvt.rn.f32.u32 	%f2, %r7;
	neg.f32 	%f3, %f2;
	add.f32 	%f4, %f1, %f1;
	mul.f32 	%f5, %f1, %f4;
	div.rn.f32 	%f6, %f3, %f5;
	fma.rn.f32 	%f7, %f6, 0f3BBB989D, 0f3F000000;
	cvt.sat.f32.f32 	%f8, %f7;
	mov.f32 	%f9, 0f4B400001;
	mov.f32 	%f10, 0f437C0000;
	fma.rm.f32 	%f11, %f8, %f10, %f9;
	add.f32 	%f12, %f11, 0fCB40007F;
	neg.f32 	%f13, %f12;
	fma.rn.f32 	%f14, %f6, 0f3FB8AA3B, %f13;
	fma.rn.f32 	%f15, %f6, 0f32A57060, %f14;
	mov.b32 	%r8, %f11;
	shl.b32 	%r9, %r8, 23;
	mov.b32 	%f16, %r9;
	ex2.approx.ftz.f32 	%f17, %f15;
	mul.f32 	%f18, %f17, %f16;
	mul.lo.s32 	%r10, %r1, %r4;
	shl.b32 	%r11, %r10, 1;
	add.s32 	%r12, %r11, %r4;
	add.s32 	%r13, %r12, %r2;
	mul.wide.u32 	%rd3, %r13, 4;
	add.s64 	%rd4, %rd2, %rd3;
	st.global.f32 	[%rd4], %f18;
	ret;

}
	// .globl	_Z17createRangeKernelPff
.visible .entry _Z17createRangeKernelPff(
	.param .u64 .ptr .align 1 _Z17createRangeKernelPff_param_0,
	.param .f32 _Z17createRangeKernelPff_param_1
)
{
	.reg .pred 	%p<3>;
	.reg .b32 	%r<7>;
	.reg .b32 	%f<20>;
	.reg .b64 	%rd<7>;

	ld.param.u64 	%rd3, [_Z17createRangeKernelPff_param_0];
	ld.param.f32 	%f1, [_Z17createRangeKernelPff_param_1];
	cvta.to.global.u64 	%rd1, %rd3;
	mov.u32 	%r1, %tid.x;
	setp.lt.u32 	%p1, %r1, 255;
	mul.wide.u32 	%rd4, %r1, 4;
	add.s64 	%rd2, %rd1, %rd4;
	@%p1 bra 	$L__BB1_2;
	add.s32 	%r2, %r1, -255;
	mul.lo.s32 	%r3, %r2, %r2;
	cvt.rn.f32.u32 	%f2, %r3;
	neg.f32 	%f3, %f2;
	add.f32 	%f4, %f1, %f1;
	mul.f32 	%f5, %f1, %f4;
	div.rn.f32 	%f6, %f3, %f5;
	fma.rn.f32 	%f7, %f6, 0f3BBB989D, 0f3F000000;
	cvt.sat.f32.f32 	%f8, %f7;
	mov.f32 	%f9, 0f4B400001;
	mov.f32 	%f10, 0f437C0000;
	fma.rm.f32 	%f11, %f8, %f10, %f9;
	add.f32 	%f12, %f11, 0fCB40007F;
	neg.f32 	%f13, %f12;
	fma.rn.f32 	%f14, %f6, 0f3FB8AA3B, %f13;
	fma.rn.f32 	%f15, %f6, 0f32A57060, %f14;
	mov.b32 	%r4, %f11;
	shl.b32 	%r5, %r4, 23;
	mov.b32 	%f16, %r5;
	ex2.approx.ftz.f32 	%f17, %f15;
	mul.f32 	%f18, %f17, %f16;
	st.global.f32 	[%rd2], %f18;
$L__BB1_2:
	bar.sync 	0;
	setp.gt.u32 	%p2, %r1, 254;
	@%p2 bra 	$L__BB1_4;
	sub.s32 	%r6, 510, %r1;
	mul.wide.u32 	%rd5, %r6, 4;
	add.s64 	%rd6, %rd1, %rd5;
	ld.global.f32 	%f19, [%rd6];
	st.global.f32 	[%rd2], %f19;
$L__BB1_4:
	ret;

}
	// .globl	_Z15bilateralFilterPhS_PfS0_iii
.visible .entry _Z15bilateralFilterPhS_PfS0_iii(
	.param .u64 .ptr .align 1 _Z15bilateralFilterPhS_PfS0_iii_param_0,
	.param .u64 .ptr .align 1 _Z15bilateralFilterPhS_PfS0_iii_param_1,
	.param .u64 .ptr .align 1 _Z15bilateralFilterPhS_PfS0_iii_param_2,
	.param .u64 .ptr .align 1 _Z15bilateralFilterPhS_PfS0_iii_param_3,
	.param .u32 _Z15bilateralFilterPhS_PfS0_iii_param_4,
	.param .u32 _Z15bilateralFilterPhS_PfS0_iii_param_5,
	.param .u32 _Z15bilateralFilterPhS_PfS0_iii_param_6
)
{
	.reg .pred 	%p<100>;
	.reg .b16 	%rs<16>;
	.reg .b32 	%r<260>;
	.reg .b32 	%f<188>;
	.reg .b64 	%rd<41>;

	ld.param.u64 	%rd8, [_Z15bilateralFilterPhS_PfS0_iii_param_0];
	ld.param.u64 	%rd7, [_Z15bilateralFilterPhS_PfS0_iii_param_1];
	ld.param.u64 	%rd9, [_Z15bilateralFilterPhS_PfS0_iii_param_2];
	ld.param.u64 	%rd10, [_Z15bilateralFilterPhS_PfS0_iii_param_3];
	ld.param.u32 	%r70, [_Z15bilateralFilterPhS_PfS0_iii_param_4];
	ld.param.u32 	%r71, [_Z15bilateralFilterPhS_PfS0_iii_param_5];
	ld.param.u32 	%r72, [_Z15bilateralFilterPhS_PfS0_iii_param_6];
	cvta.to.global.u64 	%rd1, %rd9;
	cvta.to.global.u64 	%rd2, %rd10;
	cvta.to.global.u64 	%rd3, %rd8;
	shl.b32 	%r1, %r70, 1;
	or.b32  	%r2, %r1, 1;
	mad.lo.s32 	%r73, %r1, %r1, %r1;
	add.s32 	%r3, %r73, %r2;
	mov.u32 	%r4, %tid.x;
	mov.u32 	%r5, %ntid.x;
	mov.u32 	%r6, %tid.y;
	mad.lo.s32 	%r248, %r5, %r6, %r4;
	mov.u32 	%r8, %ntid.y;
	mul.lo.s32 	%r9, %r5, %r8;
	setp.ge.u32 	%p2, %r248, %r3;
	@%p2 bra 	$L__BB2_5;
	add.s32 	%r74, %r248, %r9;
	max.u32 	%r75, %r3, %r74;
	setp.lt.u32 	%p3, %r74, %r3;
	selp.u32 	%r76, 1, 0, %p3;
	add.s32 	%r77, %r74, %r76;
	sub.s32 	%r78, %r75, %r77;
	div.u32 	%r79, %r78, %r9;
	add.s32 	%r10, %r79, %r76;
	and.b32  	%r80, %r10, 3;
	setp.eq.s32 	%p4, %r80, 3;
	mov.u32 	%r245, %r248;
	@%p4 bra 	$L__BB2_4;
	add.s32 	%r82, %r10, 1;
	and.b32  	%r11, %r82, 3;
	mov.b32 	%r244, 0;
	mov.u32 	%r245, %r248;
$L__BB2_3:
	.pragma "nounroll";
	mul.wide.u32 	%rd11, %r245, 4;
	add.s64 	%rd12, %rd1, %rd11;
	ld.global.f32 	%f73, [%rd12];
	shl.b32 	%r83, %r245, 2;
	mov.u32 	%r84, sharedData;
	add.s32 	%r85, %r84, %r83;
	st.shared.f32 	[%r85], %f73;
	add.s32 	%r245, %r245, %r9;
	add.s32 	%r244, %r244, 1;
	setp.ne.s32 	%p5, %r244, %r11;
	@%p5 bra 	$L__BB2_3;
$L__BB2_4:
	setp.lt.u32 	%p6, %r10, 3;
	@%p6 bra 	$L__BB2_5;
	bra.uni 	$L__BB2_55;
$L__BB2_5:
	setp.gt.u32 	%p8, %r248, 510;
	@%p8 bra 	$L__BB2_11;
	add.s32 	%r96, %r248, %r9;
	max.u32 	%r97, %r96, 511;
	setp.lt.u32 	%p9, %r96, 511;
	selp.u32 	%r98, 1, 0, %p9;
	add.s32 	%r99, %r96, %r98;
	sub.s32 	%r100, %r97, %r99;
	div.u32 	%r101, %r100, %r9;
	add.s32 	%r17, %r101, %r98;
	and.b32  	%r102, %r17, 3;
	setp.eq.s32 	%p10, %r102, 3;
	@%p10 bra 	$L__BB2_9;
	add.s32 	%r104, %r17, 1;
	and.b32  	%r18, %r104, 3;
	mov.b32 	%r247, 0;
$L__BB2_8:
	.pragma "nounroll";
	mul.wide.u32 	%rd21, %r248, 4;
	add.s64 	%rd22, %rd2, %rd21;
	ld.global.f32 	%f78, [%rd22];
	add.s32 	%r105, %r248, %r3;
	shl.b32 	%r106, %r105, 2;
	mov.u32 	%r107, sharedData;
	add.s32 	%r108, %r107, %r106;
	st.shared.f32 	[%r108], %f78;
	add.s32 	%r248, %r248, %r9;
	add.s32 	%r247, %r247, 1;
	setp.ne.s32 	%p11, %r247, %r18;
	@%p11 bra 	$L__BB2_8;
$L__BB2_9:
	setp.lt.u32 	%p12, %r17, 3;
	@%p12 bra 	$L__BB2_11;
$L__BB2_10:
	mul.wide.u32 	%rd23, %r248, 4;
	add.s64 	%rd24, %rd2, %rd23;
	ld.global.f32 	%f79, [%rd24];
	add.s32 	%r109, %r248, %r3;
	shl.b32 	%r110, %r109, 2;
	mov.u32 	%r111, sharedData;
	add.s32 	%r112, %r111, %r110;
	st.shared.f32 	[%r112], %f79;
	add.s32 	%r113, %r248, %r9;
	mul.wide.u32 	%rd25, %r113, 4;
	add.s64 	%rd26, %rd2, %rd25;
	ld.global.f32 	%f80, [%rd26];
	shl.b32 	%r114, %r9, 2;
	add.s32 	%r115, %r112, %r114;
	st.shared.f32 	[%r115], %f80;
	add.s32 	%r116, %r113, %r9;
	mul.wide.u32 	%rd27, %r116, 4;
	add.s64 	%rd28, %rd2, %rd27;
	ld.global.f32 	%f81, [%rd28];
	add.s32 	%r117, %r115, %r114;
	st.shared.f32 	[%r117], %f81;
	add.s32 	%r118, %r116, %r9;
	mul.wide.u32 	%rd29, %r118, 4;
	add.s64 	%rd30, %rd2, %rd29;
	ld.global.f32 	%f82, [%rd30];
	add.s32 	%r119, %r117, %r114;
	st.shared.f32 	[%r119], %f82;
	add.s32 	%r248, %r118, %r9;
	setp.lt.u32 	%p13, %r248, 511;
	@%p13 bra 	$L__BB2_10;
$L__BB2_11:
	bar.sync 	0;
	mov.u32 	%r28, %ctaid.x;
	mad.lo.s32 	%r29, %r28, %r5, %r4;
	mov.u32 	%r120, %ctaid.y;
	mad.lo.s32 	%r121, %r120, %r8, %r6;
	mov.u32 	%r31, %nctaid.x;
	mul.lo.s32 	%r32, %r31, %r5;
	mad.lo.s32 	%r33, %r32, %r121, %r29;
	setp.ge.s32 	%p14, %r29, %r71;
	setp.ge.s32 	%p15, %r121, %r72;
	or.pred  	%p16, %p14, %p15;
	@%p16 bra 	$L__BB2_54;
	neg.s32 	%r34, %r70;
	setp.lt.s32 	%p17, %r70, 0;
	mov.f32 	%f167, 0f00000000;
	mov.f32 	%f166, %f167;
	@%p17 bra 	$L__BB2_53;
	cvt.s64.s32 	%rd31, %r33;
	add.s64 	%rd32, %rd3, %rd31;
	ld.global.u8 	%r35, [%rd32];
	and.b32  	%r36, %r70, 1;
	sub.s32 	%r37, 3, %r70;
	sub.s32 	%r38, %r29, %r70;
	sub.s32 	%r39, %r4, %r70;
	mov.f32 	%f166, 0f00000000;
	mov.u32 	%r251, %r34;
	mov.f32 	%f167, %f166;
$L__BB2_14:
	setp.lt.u32 	%p18, %r1, 7;
	add.s32 	%r41, %r251, %r121;
	setp.gt.s32 	%p19, %r41, -1;
	setp.lt.s32 	%p20, %r41, %r72;
	and.pred  	%p1, %p19, %p20;
	mul.lo.s32 	%r42, %r32, %r41;
	add.s32 	%r43, %r251, %r70;
	mad.lo.s32 	%r44, %r43, %r2, %r70;
	mov.u32 	%r258, %r34;
	@%p18 bra 	$L__BB2_34;
	and.b32  	%r122, %r2, 2147483640;
	neg.s32 	%r255, %r122;
	mad.lo.s32 	%r123, %r31, %r41, %r28;
	mad.lo.s32 	%r253, %r5, %r123, %r39;
	mul.lo.s32 	%r124, %r2, %r43;
	shl.b32 	%r125, %r124, 2;
	mov.u32 	%r126, sharedData;
	add.s32 	%r127, %r126, %r125;
	add.s32 	%r252, %r127, 16;
	mov.u32 	%r254, %r38;
	mov.u32 	%r256, %r37;
$L__BB2_16:
	.pragma "nounroll";
	setp.gt.s32 	%p21, %r254, -1;
	setp.lt.s32 	%p22, %r254, %r71;
	and.pred  	%p23, %p21, %p22;
	and.pred  	%p24, %p23, %p1;
	cvt.s64.s32 	%rd33, %r253;
	add.s64 	%rd4, %rd3, %rd33;
	not.pred 	%p25, %p24;
	@%p25 bra 	$L__BB2_18;
	ld.global.u8 	%rs1, [%rd4];
	cvt.u32.u16 	%r128, %rs1;
	ld.shared.f32 	%f85, [%r252+-16];
	sub.s32 	%r129, %r3, %r35;
	add.s32 	%r130, %r129, %r128;
	shl.b32 	%r131, %r130, 2;
	mov.u32 	%r132, sharedData;
	add.s32 	%r133, %r132, %r131;
	ld.shared.f32 	%f86, [%r133+1020];
	mul.f32 	%f87, %f85, %f86;
	add.f32 	%f166, %f166, %f87;
	cvt.rn.f32.u16 	%f88, %rs1;
	fma.rn.f32 	%f167, %f87, %f88, %f167;
$L__BB2_18:
	add.s32 	%r134, %r254, 1;
	setp.gt.s32 	%p26, %r134, -1;
	setp.lt.s32 	%p27, %r134, %r71;
	and.pred  	%p28, %p26, %p27;
	and.pred  	%p29, %p28, %p1;
	not.pred 	%p30, %p29;
	@%p30 bra 	$L__BB2_20;
	ld.global.u8 	%rs2, [%rd4+1];
	cvt.u32.u16 	%r135, %rs2;
	ld.shared.f32 	%f89, [%r252+-12];
	sub.s32 	%r136, %r3, %r35;
	add.s32 	%r137, %r136, %r135;
	shl.b32 	%r138, %r137, 2;
	mov.u32 	%r139, sharedData;
	add.s32 	%r140, %r139, %r138;
	ld.shared.f32 	%f90, [%r140+1020];
	mul.f32 	%f91, %f89, %f90;
	add.f32 	%f166, %f166, %f91;
	cvt.rn.f32.u16 	%f92, %rs2;
	fma.rn.f32 	%f167, %f91, %f92, %f167;
$L__BB2_20:
	add.s32 	%r141, %r254, 2;
	setp.gt.s32 	%p31, %r141, -1;
	setp.lt.s32 	%p32, %r141, %r71;
	and.pred  	%p33, %p31, %p32;
	and.pred  	%p34, %p33, %p1;
	not.pred 	%p35, %p34;
	@%p35 bra 	$L__BB2_22;
	ld.global.u8 	%rs3, [%rd4+2];
	cvt.u32.u16 	%r142, %rs3;
	ld.shared.f32 	%f93, [%r252+-8];
	sub.s32 	%r143, %r3, %r35;
	add.s32 	%r144, %r143, %r142;
	shl.b32 	%r145, %r144, 2;
	mov.u32 	%r146, sharedData;
	add.s32 	%r147, %r146, %r145;
	ld.shared.f32 	%f94, [%r147+1020];
	mul.f32 	%f95, %f93, %f94;
	add.f32 	%f166, %f166, %f95;
	cvt.rn.f32.u16 	%f96, %rs3;
	fma.rn.f32 	%f167, %f95, %f96, %f167;
$L__BB2_22:
	add.s32 	%r148, %r254, 3;
	setp.gt.s32 	%p36, %r148, -1;
	setp.lt.s32 	%p37, %r148, %r71;
	and.pred  	%p38, %p36, %p37;
	and.pred  	%p39, %p38, %p1;
	not.pred 	%p40, %p39;
	@%p40 bra 	$L__BB2_24;
	ld.global.u8 	%rs4, [%rd4+3];
	cvt.u32.u16 	%r149, %rs4;
	ld.shared.f32 	%f97, [%r252+-4];
	sub.s32 	%r150, %r3, %r35;
	add.s32 	%r151, %r150, %r149;
	shl.b32 	%r152, %r151, 2;
	mov.u32 	%r153, sharedData;
	add.s32 	%r154, %r153, %r152;
	ld.shared.f32 	%f98, [%r154+1020];
	mul.f32 	%f99, %f97, %f98;
	add.f32 	%f166, %f166, %f99;
	cvt.rn.f32.u16 	%f100, %rs4;
	fma.rn.f32 	%f167, %f99, %f100, %f167;
$L__BB2_24:
	add.s32 	%r155, %r254, 4;
	setp.gt.s32 	%p41, %r155, -1;
	setp.lt.s32 	%p42, %r155, %r71;
	and.pred  	%p43, %p41, %p42;
	and.pred  	%p44, %p43, %p1;
	not.pred 	%p45, %p44;
	@%p45 bra 	$L__BB2_26;
	ld.global.u8 	%rs5, [%rd4+4];
	cvt.u32.u16 	%r156, %rs5;
	ld.shared.f32 	%f101, [%r252];
	sub.s32 	%r157, %r3, %r35;
	add.s32 	%r158, %r157, %r156;
	shl.b32 	%r159, %r158, 2;
	mov.u32 	%r160, sharedData;
	add.s32 	%r161, %r160, %r159;
	ld.shared.f32 	%f102, [%r161+1020];
	mul.f32 	%f103, %f101, %f102;
	add.f32 	%f166, %f166, %f103;
	cvt.rn.f32.u16 	%f104, %rs5;
	fma.rn.f32 	%f167, %f103, %f104, %f167;
$L__BB2_26:
	add.s32 	%r162, %r254, 5;
	setp.gt.s32 	%p46, %r162, -1;
	setp.lt.s32 	%p47, %r162, %r71;
	and.pred  	%p48, %p46, %p47;
	and.pred  	%p49, %p48, %p1;
	not.pred 	%p50, %p49;
	@%p50 bra 	$L__BB2_28;
	ld.global.u8 	%rs6, [%rd4+5];
	cvt.u32.u16 	%r163, %rs6;
	ld.shared.f32 	%f105, [%r252+4];
	sub.s32 	%r164, %r3, %r35;
	add.s32 	%r165, %r164, %r163;
	shl.b32 	%r166, %r165, 2;
	mov.u32 	%r167, sharedData;
	add.s32 	%r168, %r167, %r166;
	ld.shared.f32 	%f106, [%r168+1020];
	mul.f32 	%f107, %f105, %f106;
	add.f32 	%f166, %f166, %f107;
	cvt.rn.f32.u16 	%f108, %rs6;
	fma.rn.f32 	%f167, %f107, %f108, %f167;
$L__BB2_28:
	add.s32 	%r169, %r254, 6;
	setp.gt.s32 	%p51, %r169, -1;
	setp.lt.s32 	%p52, %r169, %r71;
	and.pred  	%p53, %p51, %p52;
	and.pred  	%p54, %p53, %p1;
	not.pred 	%p55, %p54;
	@%p55 bra 	$L__BB2_30;
	ld.global.u8 	%rs7, [%rd4+6];
	cvt.u32.u16 	%r170, %rs7;
	ld.shared.f32 	%f109, [%r252+8];
	sub.s32 	%r171, %r3, %r35;
	add.s32 	%r172, %r171, %r170;
	shl.b32 	%r173, %r172, 2;
	mov.u32 	%r174, sharedData;
	add.s32 	%r175, %r174, %r173;
	ld.shared.f32 	%f110, [%r175+1020];
	mul.f32 	%f111, %f109, %f110;
	add.f32 	%f166, %f166, %f111;
	cvt.rn.f32.u16 	%f112, %rs7;
	fma.rn.f32 	%f167, %f111, %f112, %f167;
$L__BB2_30:
	add.s32 	%r176, %r254, 7;
	setp.gt.s32 	%p56, %r176, -1;
	setp.lt.s32 	%p57, %r176, %r71;
	and.pred  	%p58, %p56, %p57;
	and.pred  	%p59, %p58, %p1;
	not.pred 	%p60, %p59;
	@%p60 bra 	$L__BB2_32;
	ld.global.u8 	%rs8, [%rd4+7];
	cvt.u32.u16 	%r177, %rs8;
	ld.shared.f32 	%f113, [%r252+12];
	sub.s32 	%r178, %r3, %r35;
	add.s32 	%r179, %r178, %r177;
	shl.b32 	%r180, %r179, 2;
	mov.u32 	%r181, sharedData;
	add.s32 	%r182, %r181, %r180;
	ld.shared.f32 	%f114, [%r182+1020];
	mul.f32 	%f115, %f113, %f114;
	add.f32 	%f166, %f166, %f115;
	cvt.rn.f32.u16 	%f116, %rs8;
	fma.rn.f32 	%f167, %f115, %f116, %f167;
$L__BB2_32:
	add.s32 	%r256, %r256, 8;
	add.s32 	%r255, %r255, 8;
	add.s32 	%r254, %r254, 8;
	add.s32 	%r253, %r253, 8;
	add.s32 	%r252, %r252, 32;
	setp.ne.s32 	%p61, %r255, 0;
	@%p61 bra 	$L__BB2_16;
	add.s32 	%r258, %r256, -3;
$L__BB2_34:
	and.b32  	%r183, %r1, 6;
	setp.lt.u32 	%p62, %r183, 3;
	@%p62 bra 	$L__BB2_44;
	add.s32 	%r60, %r258, %r29;
	setp.gt.s32 	%p63, %r60, -1;
	setp.lt.s32 	%p64, %r60, %r71;
	and.pred  	%p65, %p63, %p64;
	and.pred  	%p66, %p65, %p1;
	add.s32 	%r184, %r60, %r42;
	cvt.s64.s32 	%rd34, %r184;
	add.s64 	%rd5, %rd3, %rd34;
	add.s32 	%r185, %r44, %r258;
	shl.b32 	%r186, %r185, 2;
	mov.u32 	%r187, sharedData;
	add.s32 	%r61, %r187, %r186;
	not.pred 	%p67, %p66;
	@%p67 bra 	$L__BB2_37;
	ld.global.u8 	%rs9, [%rd5];
	cvt.u32.u16 	%r188, %rs9;
	ld.shared.f32 	%f117, [%r61];
	sub.s32 	%r189, %r3, %r35;
	add.s32 	%r190, %r189, %r188;
	shl.b32 	%r191, %r190, 2;
	mov.u32 	%r192, sharedData;
	add.s32 	%r193, %r192, %r191;
	ld.shared.f32 	%f118, [%r193+1020];
	mul.f32 	%f119, %f117, %f118;
	add.f32 	%f166, %f166, %f119;
	cvt.rn.f32.u16 	%f120, %rs9;
	fma.rn.f32 	%f167, %f119, %f120, %f167;
$L__BB2_37:
	add.s32 	%r194, %r60, 1;
	setp.gt.s32 	%p68, %r194, -1;
	setp.lt.s32 	%p69, %r194, %r71;
	and.pred  	%p70, %p68, %p69;
	and.pred  	%p71, %p70, %p1;
	not.pred 	%p72, %p71;
	@%p72 bra 	$L__BB2_39;
	ld.global.u8 	%rs10, [%rd5+1];
	cvt.u32.u16 	%r195, %rs10;
	ld.shared.f32 	%f121, [%r61+4];
	sub.s32 	%r196, %r3, %r35;
	add.s32 	%r197, %r196, %r195;
	shl.b32 	%r198, %r197, 2;
	mov.u32 	%r199, sharedData;
	add.s32 	%r200, %r199, %r198;
	ld.shared.f32 	%f122, [%r200+1020];
	mul.f32 	%f123, %f121, %f122;
	add.f32 	%f166, %f166, %f123;
	cvt.rn.f32.u16 	%f124, %rs10;
	fma.rn.f32 	%f167, %f123, %f124, %f167;
$L__BB2_39:
	add.s32 	%r201, %r60, 2;
	setp.gt.s32 	%p73, %r201, -1;
	setp.lt.s32 	%p74, %r201, %r71;
	and.pred  	%p75, %p73, %p74;
	and.pred  	%p76, %p75, %p1;
	not.pred 	%p77, %p76;
	@%p77 bra 	$L__BB2_41;
	ld.global.u8 	%rs11, [%rd5+2];
	cvt.u32.u16 	%r202, %rs11;
	ld.shared.f32 	%f125, [%r61+8];
	sub.s32 	%r203, %r3, %r35;
	add.s32 	%r204, %r203, %r202;
	shl.b32 	%r205, %r204, 2;
	mov.u32 	%r206, sharedData;
	add.s32 	%r207, %r206, %r205;
	ld.shared.f32 	%f126, [%r207+1020];
	mul.f32 	%f127, %f125, %f126;
	add.f32 	%f166, %f166, %f127;
	cvt.rn.f32.u16 	%f128, %rs11;
	fma.rn.f32 	%f167, %f127, %f128, %f167;
$L__BB2_41:
	add.s32 	%r208, %r60, 3;
	setp.gt.s32 	%p78, %r208, -1;
	setp.lt.s32 	%p79, %r208, %r71;
	and.pred  	%p80, %p78, %p79;
	and.pred  	%p81, %p80, %p1;
	not.pred 	%p82, %p81;
	@%p82 bra 	$L__BB2_43;
	ld.global.u8 	%rs12, [%rd5+3];
	cvt.u32.u16 	%r209, %rs12;
	ld.shared.f32 	%f129, [%r61+12];
	sub.s32 	%r210, %r3, %r35;
	add.s32 	%r211, %r210, %r209;
	shl.b32 	%r212, %r211, 2;
	mov.u32 	%r213, sharedData;
	add.s32 	%r214, %r213, %r212;
	ld.shared.f32 	%f130, [%r214+1020];
	mul.f32 	%f131, %f129, %f130;
	add.f32 	%f166, %f166, %f131;
	cvt.rn.f32.u16 	%f132, %rs12;
	fma.rn.f32 	%f167, %f131, %f132, %f167;
$L__BB2_43:
	add.s32 	%r258, %r258, 4;
$L__BB2_44:
	setp.eq.s32 	%p83, %r36, 0;
	@%p83 bra 	$L__BB2_50;
	add.s32 	%r64, %r258, %r29;
	setp.gt.s32 	%p84, %r64, -1;
	setp.lt.s32 	%p85, %r64, %r71;
	and.pred  	%p86, %p84, %p85;
	and.pred  	%p87, %p86, %p1;
	add.s32 	%r215, %r64, %r42;
	cvt.s64.s32 	%rd35, %r215;
	add.s64 	%rd6, %rd3, %rd35;
	add.s32 	%r216, %r44, %r258;
	shl.b32 	%r217, %r216, 2;
	mov.u32 	%r218, sharedData;
	add.s32 	%r65, %r218, %r217;
	not.pred 	%p88, %p87;
	@%p88 bra 	$L__BB2_47;
	ld.global.u8 	%rs13, [%rd6];
	cvt.u32.u16 	%r219, %rs13;
	ld.shared.f32 	%f133, [%r65];
	sub.s32 	%r220, %r3, %r35;
	add.s32 	%r221, %r220, %r219;
	shl.b32 	%r222, %r221, 2;
	mov.u32 	%r223, sharedData;
	add.s32 	%r224, %r223, %r222;
	ld.shared.f32 	%f134, [%r224+1020];
	mul.f32 	%f135, %f133, %f134;
	add.f32 	%f166, %f166, %f135;
	cvt.rn.f32.u16 	%f136, %rs13;
	fma.rn.f32 	%f167, %f135, %f136, %f167;
$L__BB2_47:
	add.s32 	%r225, %r64, 1;
	setp.gt.s32 	%p89, %r225, -1;
	setp.lt.s32 	%p90, %r225, %r71;
	and.pred  	%p91, %p89, %p90;
	and.pred  	%p92, %p91, %p1;
	not.pred 	%p93, %p92;
	@%p93 bra 	$L__BB2_49;
	ld.global.u8 	%rs14, [%rd6+1];
	cvt.u32.u16 	%r226, %rs14;
	ld.shared.f32 	%f137, [%r65+4];
	sub.s32 	%r227, %r3, %r35;
	add.s32 	%r228, %r227, %r226;
	shl.b32 	%r229, %r228, 2;
	mov.u32 	%r230, sharedData;
	add.s32 	%r231, %r230, %r229;
	ld.shared.f32 	%f138, [%r231+1020];
	mul.f32 	%f139, %f137, %f138;
	add.f32 	%f166, %f166, %f139;
	cvt.rn.f32.u16 	%f140, %rs14;
	fma.rn.f32 	%f167, %f139, %f140, %f167;
$L__BB2_49:
	add.s32 	%r258, %r258, 2;
$L__BB2_50:
	add.s32 	%r68, %r258, %r29;
	setp.gt.s32 	%p94, %r68, -1;
	setp.lt.s32 	%p95, %r68, %r71;
	and.pred  	%p96, %p94, %p95;
	and.pred  	%p97, %p96, %p1;
	not.pred 	%p98, %p97;
	@%p98 bra 	$L__BB2_52;
	add.s32 	%r232, %r68, %r42;
	cvt.s64.s32 	%rd36, %r232;
	add.s64 	%rd37, %rd3, %rd36;
	ld.global.u8 	%rs15, [%rd37];
	cvt.u32.u16 	%r233, %rs15;
	add.s32 	%r234, %r44, %r258;
	shl.b32 	%r235, %r234, 2;
	mov.u32 	%r236, sharedData;
	add.s32 	%r237, %r236, %r235;
	ld.shared.f32 	%f141, [%r237];
	sub.s32 	%r238, %r3, %r35;
	add.s32 	%r239, %r238, %r233;
	shl.b32 	%r240, %r239, 2;
	add.s32 	%r241, %r236, %r240;
	ld.shared.f32 	%f142, [%r241+1020];
	mul.f32 	%f143, %f141, %f142;
	add.f32 	%f166, %f166, %f143;
	cvt.rn.f32.u16 	%f144, %rs15;
	fma.rn.f32 	%f167, %f143, %f144, %f167;
$L__BB2_52:
	add.s32 	%r69, %r251, 1;
	setp.ne.s32 	%p99, %r251, %r70;
	mov.u32 	%r251, %r69;
	@%p99 bra 	$L__BB2_14;
$L__BB2_53:
	cvt.s64.s32 	%rd38, %r33;
	div.rn.f32 	%f145, %f167, %f166;
	cvt.rzi.u32.f32 	%r242, %f145;
	cvta.to.global.u64 	%rd39, %rd7;
	add.s64 	%rd40, %rd39, %rd38;
	st.global.u8 	[%rd40], %r242;
$L__BB2_54:
	ret;
$L__BB2_55:
	mul.wide.u32 	%rd13, %r245, 4;
	add.s64 	%rd14, %rd1, %rd13;
	ld.global.f32 	%f74, [%rd14];
	shl.b32 	%r86, %r245, 2;
	mov.u32 	%r87, sharedData;
	add.s32 	%r88, %r87, %r86;
	st.shared.f32 	[%r88], %f74;
	add.s32 	%r89, %r245, %r9;
	mul.wide.u32 	%rd15, %r89, 4;
	add.s64 	%rd16, %rd1, %rd15;
	ld.global.f32 	%f75, [%rd16];
	shl.b32 	%r90, %r9, 2;
	add.s32 	%r91, %r88, %r90;
	st.shared.f32 	[%r91], %f75;
	add.s32 	%r92, %r89, %r9;
	mul.wide.u32 	%rd17, %r92, 4;
	add.s64 	%rd18, %rd1, %rd17;
	ld.global.f32 	%f76, [%rd18];
	add.s32 	%r93, %r91, %r90;
	st.shared.f32 	[%r93], %f76;
	add.s32 	%r94, %r92, %r9;
	mul.wide.u32 	%rd19, %r94, 4;
	add.s64 	%rd20, %rd1, %rd19;
	ld.global.f32 	%f77, [%rd20];
	add.s32 	%r95, %r93, %r90;
	st.shared.f32 	[%r95], %f77;
	add.s32 	%r245, %r94, %r9;
	setp.lt.u32 	%p7, %r245, %r3;
	@%p7 bra 	$L__BB2_55;
	bra.uni 	$L__BB2_5;

}


// ===== COMPILED SASS (sm_100) =====

	.target	sm_100

	.elftype	@"ET_EXEC"


//--------------------- .note.nv.tkinfo           --------------------------
	.section	.note.nv.tkinfo,"",@"SHT_NOTE"
	.sectionflags	@"SHF_NOTE_NV_TKINFO"
	.tkinfo
        /*0018*/ 	.word	0x00000002
        /*0030*/ 	.string	""
        /*0030*/ 	.string	"ptxas"
        /*0030*/ 	.string	"Cuda compilation tools, release 13.0, V13.0.88"
        /*0030*/ 	.string	"Build cuda_13.0.r13.0/compiler.36424714_0"
        /*0030*/ 	.string	"-arch sm_100 -m 64 "



//--------------------- .note.nv.cuinfo           --------------------------
	.section	.note.nv.cuinfo,"",@"SHT_NOTE"
	.sectionflags	@"SHF_NOTE_NV_CUINFO"
        /*0018*/ 	.short	0x0002
        /*001a*/ 	.short	0x0064
        /*001c*/ 	.short	0x0082
	.zero		2


//--------------------- .nv.info                  --------------------------
	.section	.nv.info,"",@"SHT_CUDA_INFO"
	.align	4


	//----- nvinfo : EIATTR_REGCOUNT
	.align		4
        /*0000*/ 	.byte	0x04, 0x2f
        /*0002*/ 	.short	(.L_1 - .L_0)
	.align		4
.L_0:
        /*0004*/ 	.word	index@(_Z19createSpatialKernelPfif)
        /*0008*/ 	.word	0x00000010


	//----- nvinfo : EIATTR_FRAME_SIZE
	.align		4
.L_1:
        /*000c*/ 	.byte	0x04, 0x11
        /*000e*/ 	.short	(.L_3 - .L_2)
	.align		4
.L_2:
        /*0010*/ 	.word	index@($__internal_2_$__cuda_sm3x_div_rn_noftz_f32_slowpath)
        /*0014*/ 	.word	0x00000000


	//----- nvinfo : EIATTR_FRAME_SIZE
	.align		4
.L_3:
        /*0018*/ 	.byte	0x04, 0x11
        /*001a*/ 	.short	(.L_5 - .L_4)
	.align		4
.L_4:
        /*001c*/ 	.word	index@(_Z19createSpatialKernelPfif)
        /*0020*/ 	.word	0x00000000


	//----- nvinfo : EIATTR_REGCOUNT
	.align		4
.L_5:
        /*0024*/ 	.byte	0x04, 0x2f
        /*0026*/ 	.short	(.L_7 - .L_6)
	.align		4
.L_6:
        /*0028*/ 	.word	index@(_Z17createRangeKernelPff)
        /*002c*/ 	.word	0x00000011


	//----- nvinfo : EIATTR_FRAME_SIZE
	.align		4
.L_7:
        /*0030*/ 	.byte	0x04, 0x11
        /*0032*/ 	.short	(.L_9 - .L_8)
	.align		4
.L_8:
        /*0034*/ 	.word	index@($__internal_1_$__cuda_sm3x_div_rn_noftz_f32_slowpath)
        /*0038*/ 	.word	0x00000000


	//----- nvinfo : EIATTR_FRAME_SIZE
	.align		4
.L_9:
        /*003c*/ 	.byte	0x04, 0x11
        /*003e*/ 	.short	(.L_11 - .L_10)
	.align		4
.L_10:
        /*0040*/ 	.word	index@(_Z17createRangeKernelPff)
        /*0044*/ 	.word	0x00000000


	//----- nvinfo : EIATTR_REGCOUNT
	.align		4
.L_11:
        /*0048*/ 	.byte	0x04, 0x2f
        /*004a*/ 	.short	(.L_13 - .L_12)
	.align		4
.L_12:
        /*004c*/ 	.word	index@(_Z15bilateralFilterPhS_PfS0_iii)
        /*0050*/ 	.word	0x00000020


	//----- nvinfo : EIATTR_FRAME_SIZE
	.align		4
.L_13:
        /*0054*/ 	.byte	0x04, 0x11
        /*0056*/ 	.short	(.L_15 - .L_14)
	.align		4
.L_14:
        /*0058*/ 	.word	index@($__internal_0_$__cuda_sm3x_div_rn_noftz_f32_slowpath)
        /*005c*/ 	.word	0x00000000


	//----- nvinfo : EIATTR_FRAME_SIZE
	.align		4
.L_15:
        /*0060*/ 	.byte	0x04, 0x11
        /*0062*/ 	.short	(.L_17 - .L_16)
	.align		4
.L_16:
        /*0064*/ 	.word	index@(_Z15bilateralFilterPhS_PfS0_iii)
        /*0068*/ 	.word	0x00000000


	//----- nvinfo : EIATTR_MIN_STACK_SIZE
	.align		4
.L_17:
        /*006c*/ 	.byte	0x04, 0x12
        /*006e*/ 	.short	(.L_19 - .L_18)
	.align		4
.L_18:
        /*0070*/ 	.word	index@(_Z15bilateralFilterPhS_PfS0_iii)
        /*0074*/ 	.word	0x00000000


	//----- nvinfo : EIATTR_MIN_STACK_SIZE
	.align		4
.L_19:
        /*0078*/ 	.byte	0x04, 0x12
        /*007a*/ 	.short	(.L_21 - .L_20)
	.align		4
.L_20:
        /*007c*/ 	.word	index@(_Z17createRangeKernelPff)
        /*0080*/ 	.word	0x00000000


	//----- nvinfo : EIATTR_MIN_STACK_SIZE
	.align		4
.L_21:
        /*0084*/ 	.byte	0x04, 0x12
        /*0086*/ 	.short	(.L_23 - .L_22)
	.align		4
.L_22:
        /*0088*/ 	.word	index@(_Z19createSpatialKernelPfif)
        /*008c*/ 	.word	0x00000000
.L_23:


//--------------------- .nv.compat                --------------------------
	.section	.nv.compat,"",@"SHT_CUDA_COMPAT_INFO"
	.align	4
        /*0000*/ 	.byte	0x02, 0x09, 0x00, 0x00, 0x02, 0x02, 0x01, 0x00, 0x02, 0x05, 0x05, 0x00, 0x03, 0x07, 0x01, 0x01
        /*0010*/ 	.byte	0x02, 0x03, 0x00, 0x00, 0x02, 0x06, 0x01, 0x00, 0x04, 0x0b, 0x08, 0x00, 0x01, 0x00, 0x00, 0x00
        /*0020*/ 	.byte	0x00, 0x00, 0x00, 0x00


//--------------------- .nv.info._Z15bilateralFilterPhS_PfS0_iii --------------------------
	.section	.nv.info._Z15bilateralFilterPhS_PfS0_iii,"",@"SHT_CUDA_INFO"
	.sectionflags	@""
	.align	4


	//----- nvinfo : EIATTR_CUDA_API_VERSION
	.align		4
        /*0000*/ 	.byte	0x04, 0x37
        /*0002*/ 	.short	(.L_25 - .L_24)
.L_24:
        /*0004*/ 	.word	0x00000082


	//----- nvinfo : EIATTR_KPARAM_INFO
	.align		4
.L_25:
        /*0008*/ 	.byte	0x04, 0x17
        /*000a*/ 	.short	(.L_27 - .L_26)
.L_26:
        /*000c*/ 	.word	0x00000000
        /*0010*/ 	.short	0x0006
        /*0012*/ 	.short	0x0028
        /*0014*/ 	.byte	0x00, 0xf0, 0x11, 0x00


	//----- nvinfo : EIATTR_KPARAM_INFO
	.align		4
.L_27:
        /*0018*/ 	.byte	0x04, 0x17
        /*001a*/ 	.short	(.L_29 - .L_28)
.L_28:
        /*001c*/ 	.word	0x00000000
        /*0020*/ 	.short	0x0005
        /*0022*/ 	.short	0x0024
        /*0024*/ 	.byte	0x00, 0xf0, 0x11, 0x00


	//----- nvinfo : EIATTR_KPARAM_INFO
	.align		4
.L_29:
        /*0028*/ 	.byte	0x04, 0x17
        /*002a*/ 	.short	(.L_31 - .L_30)
.L_30:
        /*002c*/ 	.word	0x00000000
        /*0030*/ 	.short	0x0004
        /*0032*/ 	.short	0x0020
        /*0034*/ 	.byte	0x00, 0xf0, 0x11, 0x00


	//----- nvinfo : EIATTR_KPARAM_INFO
	.align		4
.L_31:
        /*0038*/ 	.byte	0x04, 0x17
        /*003a*/ 	.short	(.L_33 - .L_32)
.L_32:
        /*003c*/ 	.word	0x00000000
        /*0040*/ 	.short	0x0003
        /*0042*/ 	.short	0x0018
        /*0044*/ 	.byte	0x00, 0xf5, 0x21, 0x00


	//----- nvinfo : EIATTR_KPARAM_INFO
	.align		4
.L_33:
        /*0048*/ 	.byte	0x04, 0x17
        /*004a*/ 	.short	(.L_35 - .L_34)
.L_34:
        /*004c*/ 	.word	0x00000000
        /*0050*/ 	.short	0x0002
        /*0052*/ 	.short	0x0010
        /*0054*/ 	.byte	0x00, 0xf5, 0x21, 0x00


	//----- nvinfo : EIATTR_KPARAM_INFO
	.align		4
.L_35:
        /*0058*/ 	.byte	0x04, 0x17
        /*005a*/ 	.short	(.L_37 - .L_36)
.L_36:
        /*005c*/ 	.word	0x00000000
        /*0060*/ 	.short	0x0001
        /*0062*/ 	.short	0x0008
        /*0064*/ 	.byte	0x00, 0xf5, 0x21, 0x00


	//----- nvinfo : EIATTR_KPARAM_INFO
	.align		4
.L_37:
        /*0068*/ 	.byte	0x04, 0x17
        /*006a*/ 	.short	(.L_39 - .L_38)
.L_38:
        /*006c*/ 	.word	0x00000000
        /*0070*/ 	.short	0x0000
        /*0072*/ 	.short	0x0000
        /*0074*/ 	.byte	0x00, 0xf5, 0x21, 0x00


	//----- nvinfo : EIATTR_SPARSE_MMA_MASK
	.align		4
.L_39:
        /*0078*/ 	.byte	0x03, 0x50
        /*007a*/ 	.short	0x0000


	//----- nvinfo : EIATTR_MAXREG_COUNT
	.align		4
        /*007c*/ 	.byte	0x03, 0x1b
        /*007e*/ 	.short	0x00ff


	//----- nvinfo : EIATTR_NUM_BARRIERS
	.align		4
        /*0080*/ 	.byte	0x02, 0x4c
        /*0082*/ 	.byte	0x01
	.zero		1


	//----- nvinfo : EIATTR_MERCURY_ISA_VERSION
	.align		4
        /*0084*/ 	.byte	0x03, 0x5f
        /*0086*/ 	.short	0x0101


	//----- nvinfo : EIATTR_VRC_CTA_INIT_COUNT
	.align		4
        /*0088*/ 	.byte	0x02, 0x4a
	.zero		1
	.zero		1


	//----- nvinfo : EIATTR_EXIT_INSTR_OFFSETS
	.align		4
        /*008c*/ 	.byte	0x04, 0x1c
        /*008e*/ 	.short	(.L_41 - .L_40)


	//   ....[0]....
.L_40:
        /*0090*/ 	.word	0x00000b30


	//   ....[1]....
        /*0094*/ 	.word	0x000020a0


	//----- nvinfo : EIATTR_CRS_STACK_SIZE
	.align		4
.L_41:
        /*0098*/ 	.byte	0x04, 0x1e
        /*009a*/ 	.short	(.L_43 - .L_42)
.L_42:
        /*009c*/ 	.word	0x00000000


	//----- nvinfo : EIATTR_CBANK_PARAM_SIZE
	.align		4
.L_43:
        /*00a0*/ 	.byte	0x03, 0x19
        /*00a2*/ 	.short	0x002c


	//----- nvinfo : EIATTR_PARAM_CBANK
	.align		4
        /*00a4*/ 	.byte	0x04, 0x0a
        /*00a6*/ 	.short	(.L_45 - .L_44)
	.align		4
.L_44:
        /*00a8*/ 	.word	index@(.nv.constant0._Z15bilateralFilterPhS_PfS0_iii)
        /*00ac*/ 	.short	0x0380
        /*00ae*/ 	.short	0x002c


	//----- nvinfo : EIATTR_SW_WAR
	.align		4
.L_45:
        /*00b0*/ 	.byte	0x04, 0x36
        /*00b2*/ 	.short	(.L_47 - .L_46)
.L_46:
        /*00b4*/ 	.word	0x00000008
.L_47:


//--------------------- .nv.info._Z17createRangeKernelPff --------------------------
	.section	.nv.info._Z17createRangeKernelPff,"",@"SHT_CUDA_INFO"
	.sectionflags	@""
	.align	4


	//----- nvinfo : EIATTR_CUDA_API_VERSION
	.align		4
        /*0000*/ 	.byte	0x04, 0x37
        /*0002*/ 	.short	(.L_49 - .L_48)
.L_48:
        /*0004*/ 	.word	0x00000082


	//----- nvinfo : EIATTR_KPARAM_INFO
	.align		4
.L_49:
        /*0008*/ 	.byte	0x04, 0x17
        /*000a*/ 	.short	(.L_51 - .L_50)
.L_50:
        /*000c*/ 	.word	0x00000000
        /*0010*/ 	.short	0x0001
        /*0012*/ 	.short	0x0008
        /*0014*/ 	.byte	0x00, 0xf0, 0x11, 0x00


	//----- nvinfo : EIATTR_KPARAM_INFO
	.align		4
.L_51:
        /*0018*/ 	.byte	0x04, 0x17
        /*001a*/ 	.short	(.L_53 - .L_52)
.L_52:
        /*001c*/ 	.word	0x00000000
        /*0020*/ 	.short	0x0000
        /*0022*/ 	.short	0x0000
        /*0024*/ 	.byte	0x00, 0xf5, 0x21, 0x00


	//----- nvinfo : EIATTR_SPARSE_MMA_MASK
	.align		4
.L_53:
        /*0028*/ 	.byte	0x03, 0x50
        /*002a*/ 	.short	0x0000


	//----- nvinfo : EIATTR_MAXREG_COUNT
	.align		4
        /*002c*/ 	.byte	0x03, 0x1b
        /*002e*/ 	.short	0x00ff


	//----- nvinfo : EIATTR_NUM_BARRIERS
	.align		4
        /*0030*/ 	.byte	0x02, 0x4c
        /*0032*/ 	.byte	0x01
	.zero		1


	//----- nvinfo : EIATTR_MERCURY_ISA_VERSION
	.align		4
        /*0034*/ 	.byte	0x03, 0x5f
        /*0036*/ 	.short	0x0101


	//----- nvinfo : EIATTR_VRC_CTA_INIT_COUNT
	.align		4
        /*0038*/ 	.byte	0x02, 0x4a
	.zero		1
	.zero		1


	//----- nvinfo : EIATTR_EXIT_INSTR_OFFSETS
	.align		4
        /*003c*/ 	.byte	0x04, 0x1c
        /*003e*/ 	.short	(.L_55 - .L_54)


	//   ....[0]....
.L_54:
        /*0040*/ 	.word	0x000002a0


	//   ....[1]....
        /*0044*/ 	.word	0x00000300


	//----- nvinfo : EIATTR_CRS_STACK_SIZE
	.align		4
.L_55:
        /*0048*/ 	.byte	0x04, 0x1e
        /*004a*/ 	.short	(.L_57 - .L_56)
.L_56:
        /*004c*/ 	.word	0x00000000


	//----- nvinfo : EIATTR_CBANK_PARAM_SIZE
	.align		4
.L_57:
        /*0050*/ 	.byte	0x03, 0x19
        /*0052*/ 	.short	0x000c


	//----- nvinfo : EIATTR_PARAM_CBANK
	.align		4
        /*0054*/ 	.byte	0x04, 0x0a
        /*0056*/ 	.short	(.L_59 - .L_58)
	.align		4
.L_58:
        /*0058*/ 	.word	index@(.nv.constant0._Z17createRangeKernelPff)
        /*005c*/ 	.short	0x0380
        /*005e*/ 	.short	0x000c


	//----- nvinfo : EIATTR_SW_WAR
	.align		4
.L_59:
        /*0060*/ 	.byte	0x04, 0x36
        /*0062*/ 	.short	(.L_61 - .L_60)
.L_60:
        /*0064*/ 	.word	0x00000008
.L_61:


//--------------------- .nv.info._Z19createSpatialKernelPfif --------------------------
	.section	.nv.info._Z19createSpatialKernelPfif,"",@"SHT_CUDA_INFO"
	.sectionflags	@""
	.align	4


	//----- nvinfo : EIATTR_CUDA_API_VERSION
	.align		4
        /*0000*/ 	.byte	0x04, 0x37
        /*0002*/ 	.short	(.L_63 - .L_62)
.L_62:
        /*0004*/ 	.word	0x00000082


	//----- nvinfo : EIATTR_KPARAM_INFO
	.align		4
.L_63:
        /*0008*/ 	.byte	0x04, 0x17
        /*000a*/ 	.short	(.L_65 - .L_64)
.L_64:
        /*000c*/ 	.word	0x00000000
        /*0010*/ 	.short	0x0002
        /*0012*/ 	.short	0x000c
        /*0014*/ 	.byte	0x00, 0xf0, 0x11, 0x00


	//----- nvinfo : EIATTR_KPARAM_INFO
	.align		4
.L_65:
        /*0018*/ 	.byte	0x04, 0x17
        /*001a*/ 	.short	(.L_67 - .L_66)
.L_66:
        /*001c*/ 	.word	0x00000000
        /*0020*/ 	.short	0x0001
        /*0022*/ 	.short	0x0008
        /*0024*/ 	.byte	0x00, 0xf0, 0x11, 0x00


	//----- nvinfo : EIATTR_KPARAM_INFO
	.align		4
.L_67:
        /*0028*/ 	.byte	0x04, 0x17
        /*002a*/ 	.short	(.L_69 - .L_68)
.L_68:
        /*002c*/ 	.word	0x00000000
        /*0030*/ 	.short	0x0000
        /*0032*/ 	.short	0x0000
        /*0034*/ 	.byte	0x00, 0xf5, 0x21, 0x00


	//----- nvinfo : EIATTR_SPARSE_MMA_MASK
	.align		4
.L_69:
        /*0038*/ 	.byte	0x03, 0x50
        /*003a*/ 	.short	0x0000


	//----- nvinfo : EIATTR_MAXREG_COUNT
	.align		4
        /*003c*/ 	.byte	0x03, 0x1b
        /*003e*/ 	.short	0x00ff


	//----- nvinfo : EIATTR_MERCURY_ISA_VERSION
	.align		4
        /*0040*/ 	.byte	0x03, 0x5f
        /*0042*/ 	.short	0x0101


	//----- nvinfo : EIATTR_VRC_CTA_INIT_COUNT
	.align		4
        /*0044*/ 	.byte	0x02, 0x4a
	.zero		1
	.zero		1


	//----- nvinfo : EIATTR_EXIT_INSTR_OFFSETS
	.align		4
        /*0048*/ 	.byte	0x04, 0x1c
        /*004a*/ 	.short	(.L_71 - .L_70)


	//   ....[0]....
.L_70:
        /*004c*/ 	.word	0x000002b0


	//----- nvinfo : EIATTR_CRS_STACK_SIZE
	.align		4
.L_71:
        /*0050*/ 	.byte	0x04, 0x1e
        /*0052*/ 	.short	(.L_73 - .L_72)
.L_72:
        /*0054*/ 	.word	0x00000000


	//----- nvinfo : EIATTR_CBANK_PARAM_SIZE
	.align		4
.L_73:
        /*0058*/ 	.byte	0x03, 0x19
        /*005a*/ 	.short	0x0010


	//----- nvinfo : EIATTR_PARAM_CBANK
	.align		4
        /*005c*/ 	.byte	0x04, 0x0a
        /*005e*/ 	.short	(.L_75 - .L_74)
	.align		4
.L_74:
        /*0060*/ 	.word	index@(.nv.constant0._Z19createSpatialKernelPfif)
        /*0064*/ 	.short	0x0380
        /*0066*/ 	.short	0x0010


	//----- nvinfo : EIATTR_SW_WAR
	.align		4
.L_75:
        /*0068*/ 	.byte	0x04, 0x36
        /*006a*/ 	.short	(.L_77 - .L_76)
.L_76:
        /*006c*/ 	.word	0x00000008
.L_77:


//--------------------- .nv.callgraph             --------------------------
	.section	.nv.callgraph,"",@"SHT_CUDA_CALLGRAPH"
	.align	4
	.sectionentsize	8
	.align		4
        /*0000*/ 	.word	0x00000000
	.align		4
        /*0004*/ 	.word	0xffffffff
	.align		4
        /*0008*/ 	.word	0x00000000
	.align		4
        /*000c*/ 	.word	0xfffffffe
	.align		4
        /*0010*/ 	.word	0x00000000
	.align		4
        /*0014*/ 	.word	0xfffffffd
	.align		4
        /*0018*/ 	.word	0x00000000
	.align		4
        /*001c*/ 	.word	0xfffffffc


//--------------------- .text._Z15bilateralFilterPhS_PfS0_iii --------------------------
	.section	.text._Z15bilateralFilterPhS_PfS0_iii,"ax",@progbits
	.align	128
        .global         _Z15bilateralFilterPhS_PfS0_iii
        .type           _Z15bilateralFilterPhS_PfS0_iii,@function
        .size           _Z15bilateralFilterPhS_PfS0_iii,(.L_x_64 - _Z15bilateralFilterPhS_PfS0_iii)
        .other          _Z15bilateralFilterPhS_PfS0_iii,@"STO_CUDA_ENTRY STV_DEFAULT"
_Z15bilateralFilterPhS_PfS0_iii:
.text._Z15bilateralFilterPhS_PfS0_iii:
[----:B------:R-:W-:Y:S01]  /*0000*/  LDC R1, c[0x0][0x37c] ;  /* 0x0000df00ff017b82 */ /* 0x000fe20000000800 */
[----:B------:R-:W0:Y:S01]  /*0010*/  S2R R9, SR_TID.X ;  /* 0x0000000000097919 */ /* 0x000e220000002100 */
[----:B------:R-:W1:Y:S01]  /*0020*/  LDCU UR6, c[0x0][0x3a0] ;  /* 0x00007400ff0677ac */ /* 0x000e620008000800 */
[----:B------:R-:W-:Y:S01]  /*0030*/  BSSY.RECONVERGENT B0, `(.L_x_0) ;  /* 0x0000057000007945 */ /* 0x000fe20003800200 */
[----:B------:R-:W0:Y:S01]  /*0040*/  S2R R2, SR_TID.Y ;  /* 0x0000000000027919 */ /* 0x000e220000002200 */
[----:B------:R-:W2:Y:S03]  /*0050*/  LDCU UR15, c[0x0][0x360] ;  /* 0x00006c00ff0f77ac */ /* 0x000ea60008000800 */
[----:B------:R-:W2:Y:S01]  /*0060*/  LDC R7, c[0x0][0x364] ;  /* 0x0000d900ff077b82 */ /* 0x000ea20000000800 */
[----:B------:R-:W3:Y:S01]  /*0070*/  LDCU.64 UR12, c[0x0][0x358] ;  /* 0x00006b00ff0c77ac */ /* 0x000ee20008000a00 */
[----:B-1----:R-:W-:-:S04]  /*0080*/  USHF.L.U32 UR14, UR6, 0x1, URZ ;  /* 0x00000001060e7899 */ /* 0x002fc800080006ff */
[----:B------:R-:W-:Y:S02]  /*0090*/  UIADD3 UR4, UPT, UPT, UR14, 0x1, URZ ;  /* 0x000000010e047890 */ /* 0x000fe4000fffe0ff */
[----:B------:R-:W-:-:S04]  /*00a0*/  UIMAD UR5, UR14, UR14, UR14 ;  /* 0x0000000e0e0572a4 */ /* 0x000fc8000f8e020e */
[----:B------:R-:W-:Y:S01]  /*00b0*/  UIADD3 UR4, UPT, UPT, UR4, UR5, URZ ;  /* 0x0000000504047290 */ /* 0x000fe2000fffe0ff */
[----:B--2---:R-:W-:Y:S02]  /*00c0*/  IMAD R0, R7, UR15, RZ ;  /* 0x0000000f07007c24 */ /* 0x004fe4000f8e02ff */
[----:B0-----:R-:W-:-:S05]  /*00d0*/  IMAD R3, R2, UR15, R9 ;  /* 0x0000000f02037c24 */ /* 0x001fca000f8e0209 */
[----:B------:R-:W-:-:S13]  /*00e0*/  ISETP.GE.U32.AND P0, PT, R3, UR4, PT ;  /* 0x0000000403007c0c */ /* 0x000fda000bf06070 */
[----:B---3--:R-:W-:Y:S05]  /*00f0*/  @P0 BRA `(.L_x_1) ;  /* 0x0000000400280947 */ /* 0x008fea0003800000 */
[----:B------:R-:W0:Y:S01]  /*0100*/  I2F.U32.RP R10, R0 ;  /* 0x00000000000a7306 */ /* 0x000e220000209000 */
[C---:B------:R-:W-:Y:S01]  /*0110*/  IMAD.IADD R6, R0.reuse, 0x1, R3 ;  /* 0x0000000100067824 */ /* 0x040fe200078e0203 */
[----:B------:R-:W-:Y:S01]  /*0120*/  ISETP.NE.U32.AND P2, PT, R0, RZ, PT ;  /* 0x000000ff0000720c */ /* 0x000fe20003f45070 */
[----:B------:R-:W-:Y:S01]  /*0130*/  IMAD.MOV R13, RZ, RZ, -R0 ;  /* 0x000000ffff0d7224 */ /* 0x000fe200078e0a00 */
[----:B------:R-:W-:Y:S02]  /*0140*/  BSSY.RECONVERGENT B1, `(.L_x_2) ;  /* 0x000002a000017945 */ /* 0x000fe40003800200 */
[C---:B------:R-:W-:Y:S02]  /*0150*/  ISETP.GE.U32.AND P0, PT, R6.reuse, UR4, PT ;  /* 0x0000000406007c0c */ /* 0x040fe4000bf06070 */
[----:B------:R-:W-:Y:S02]  /*0160*/  VIMNMX.U32 R11, PT, PT, R6, UR4, !PT ;  /* 0x00000004060b7c48 */ /* 0x000fe4000ffe0000 */
[----:B------:R-:W-:-:S04]  /*0170*/  SEL R8, RZ, 0x1, P0 ;  /* 0x00000001ff087807 */ /* 0x000fc80000000000 */
[----:B------:R-:W-:Y:S01]  /*0180*/  IADD3 R11, PT, PT, R11, -R6, -R8 ;  /* 0x800000060b0b7210 */ /* 0x000fe20007ffe808 */
[----:B0-----:R-:W0:Y:S02]  /*0190*/  MUFU.RCP R10, R10 ;  /* 0x0000000a000a7308 */ /* 0x001e240000001000 */
[----:B0-----:R-:W-:-:S06]  /*01a0*/  VIADD R4, R10, 0xffffffe ;  /* 0x0ffffffe0a047836 */ /* 0x001fcc0000000000 */
[----:B------:R0:W1:Y:S02]  /*01b0*/  F2I.FTZ.U32.TRUNC.NTZ R5, R4 ;  /* 0x0000000400057305 */ /* 0x000064000021f000 */
[----:B0-----:R-:W-:Y:S02]  /*01c0*/  IMAD.MOV.U32 R4, RZ, RZ, RZ ;  /* 0x000000ffff047224 */ /* 0x001fe400078e00ff */
[----:B-1----:R-:W-:-:S04]  /*01d0*/  IMAD R13, R13, R5, RZ ;  /* 0x000000050d0d7224 */ /* 0x002fc800078e02ff */
[----:B------:R-:W-:-:S06]  /*01e0*/  IMAD.HI.U32 R10, R5, R13, R4 ;  /* 0x0000000d050a7227 */ /* 0x000fcc00078e0004 */
[----:B------:R-:W-:-:S04]  /*01f0*/  IMAD.HI.U32 R5, R10, R11, RZ ;  /* 0x0000000b0a057227 */ /* 0x000fc800078e00ff */
[----:B------:R-:W-:-:S04]  /*0200*/  IMAD.MOV R4, RZ, RZ, -R5 ;  /* 0x000000ffff047224 */ /* 0x000fc800078e0a05 */
[----:B------:R-:W-:-:S05]  /*0210*/  IMAD R11, R0, R4, R11 ;  /* 0x00000004000b7224 */ /* 0x000fca00078e020b */
[----:B------:R-:W-:-:S13]  /*0220*/  ISETP.GE.U32.AND P0, PT, R11, R0, PT ;  /* 0x000000000b00720c */ /* 0x000fda0003f06070 */
[----:B------:R-:W-:Y:S02]  /*0230*/  @P0 IMAD.IADD R11, R11, 0x1, -R0 ;  /* 0x000000010b0b0824 */ /* 0x000fe400078e0a00 */
[----:B------:R-:W-:-:S03]  /*0240*/  @P0 VIADD R5, R5, 0x1 ;  /* 0x0000000105050836 */ /* 0x000fc60000000000 */
[----:B------:R-:W-:Y:S01]  /*0250*/  ISETP.GE.U32.AND P1, PT, R11, R0, PT ;  /* 0x000000000b00720c */ /* 0x000fe20003f26070 */
[----:B------:R-:W-:-:S12]  /*0260*/  IMAD.MOV.U32 R11, RZ, RZ, R3 ;  /* 0x000000ffff0b7224 */ /* 0x000fd800078e0003 */
[----:B------:R-:W-:Y:S01]  /*0270*/  @P1 VIADD R5, R5, 0x1 ;  /* 0x0000000105051836 */ /* 0x000fe20000000000 */
[----:B------:R-:W-:-:S05]  /*0280*/  @!P2 LOP3.LUT R5, RZ, R0, RZ, 0x33, !PT ;  /* 0x00000000ff05a212 */ /* 0x000fca00078e33ff */
[----:B------:R-:W-:-:S05]  /*0290*/  IMAD.IADD R6, R8, 0x1, R5 ;  /* 0x0000000108067824 */ /* 0x000fca00078e0205 */
[C---:B------:R-:W-:Y:S02]  /*02a0*/  LOP3.LUT R4, R6.reuse, 0x3, RZ, 0xc0, !PT ;  /* 0x0000000306047812 */ /* 0x040fe400078ec0ff */
[----:B------:R-:W-:Y:S02]  /*02b0*/  ISETP.GE.U32.AND P1, PT, R6, 0x3, PT ;  /* 0x000000030600780c */ /* 0x000fe40003f26070 */
[----:B------:R-:W-:-:S13]  /*02c0*/  ISETP.NE.AND P0, PT, R4, 0x3, PT ;  /* 0x000000030400780c */ /* 0x000fda0003f05270 */
[----:B------:R-:W-:Y:S05]  /*02d0*/  @!P0 BRA `(.L_x_3) ;  /* 0x0000000000408947 */ /* 0x000fea0003800000 */
[----:B------:R-:W0:Y:S01]  /*02e0*/  S2R R11, SR_CgaCtaId ;  /* 0x00000000000b7919 */ /* 0x000e220000008800 */
[----:B------:R-:W1:Y:S01]  /*02f0*/  LDC.64 R4, c[0x0][0x390] ;  /* 0x0000e400ff047b82 */ /* 0x000e620000000a00 */
[----:B------:R-:W-:Y:S01]  /*0300*/  MOV R8, 0x400 ;  /* 0x0000040000087802 */ /* 0x000fe20000000f00 */
[----:B------:R-:W-:-:S05]  /*0310*/  VIADD R6, R6, 0x1 ;  /* 0x0000000106067836 */ /* 0x000fca0000000000 */
[----:B------:R-:W-:Y:S02]  /*0320*/  LOP3.LUT R17, R6, 0x3, RZ, 0xc0, !PT ;  /* 0x0000000306117812 */ /* 0x000fe400078ec0ff */
[----:B0-----:R-:W-:Y:S01]  /*0330*/  LEA R10, R11, R8, 0x18 ;  /* 0x000000080b0a7211 */ /* 0x001fe200078ec0ff */
[----:B------:R-:W-:Y:S02]  /*0340*/  IMAD.MOV.U32 R8, RZ, RZ, RZ ;  /* 0x000000ffff087224 */ /* 0x000fe400078e00ff */
[----:B------:R-:W-:-:S07]  /*0350*/  IMAD.MOV.U32 R11, RZ, RZ, R3 ;  /* 0x000000ffff0b7224 */ /* 0x000fce00078e0003 */
.L_x_4:
[----:B01----:R-:W-:-:S06]  /*0360*/  IMAD.WIDE.U32 R12, R11, 0x4, R4 ;  /* 0x000000040b0c7825 */ /* 0x003fcc00078e0004 */
[----:B------:R-:W2:Y:S01]  /*0370*/  LDG.E R12, desc[UR12][R12.64] ;  /* 0x0000000c0c0c7981 */ /* 0x000ea2000c1e1900 */
[----:B------:R-:W-:Y:S02]  /*0380*/  IMAD R15, R11, 0x4, R10 ;  /* 0x000000040b0f7824 */ /* 0x000fe400078e020a */
[----:B------:R-:W-:Y:S02]  /*0390*/  VIADD R8, R8, 0x1 ;  /* 0x0000000108087836 */ /* 0x000fe40000000000 */
[----:B------:R-:W-:-:S03]  /*03a0*/  IMAD.IADD R11, R0, 0x1, R11 ;  /* 0x00000001000b7824 */ /* 0x000fc600078e020b */
[----:B------:R-:W-:Y:S01]  /*03b0*/  ISETP.NE.AND P0, PT, R8, R17, PT ;  /* 0x000000110800720c */ /* 0x000fe20003f05270 */
[----:B--2---:R0:W-:-:S12]  /*03c0*/  STS [R15], R12 ;  /* 0x0000000c0f007388 */ /* 0x0041d80000000800 */
[----:B------:R-:W-:Y:S05]  /*03d0*/  @P0 BRA `(.L_x_4) ;  /* 0xfffffffc00e00947 */ /* 0x000fea000383ffff */
.L_x_3:
[----:B------:R-:W-:Y:S05]  /*03e0*/  BSYNC.RECONVERGENT B1 ;  /* 0x0000000000017941 */ /* 0x000fea0003800200 */
.L_x_2:
[----:B------:R-:W-:Y:S05]  /*03f0*/  @!P1 BRA `(.L_x_1) ;  /* 0x0000000000689947 */ /* 0x000fea0003800000 */
[----:B------:R-:W1:Y:S01]  /*0400*/  S2R R13, SR_CgaCtaId ;  /* 0x00000000000d7919 */ /* 0x000e620000008800 */
[----:B------:R-:W2:Y:S01]  /*0410*/  LDC.64 R4, c[0x0][0x390] ;  /* 0x0000e400ff047b82 */ /* 0x000ea20000000a00 */
[----:B------:R-:W-:-:S04]  /*0420*/  MOV R6, 0x400 ;  /* 0x0000040000067802 */ /* 0x000fc80000000f00 */
[----:B-1----:R-:W-:-:S07]  /*0430*/  LEA R6, R13, R6, 0x18 ;  /* 0x000000060d067211 */ /* 0x002fce00078ec0ff */
.L_x_5:
[----:B0-----:R-:W-:Y:S01]  /*0440*/  IADD3 R15, PT, PT, R0, R11, RZ ;  /* 0x0000000b000f7210 */ /* 0x001fe20007ffe0ff */
[----:B-12---:R-:W-:-:S04]  /*0450*/  IMAD.WIDE.U32 R18, R11, 0x4, R4 ;  /* 0x000000040b127825 */ /* 0x006fc800078e0004 */
[C---:B------:R-:W-:Y:S02]  /*0460*/  IMAD.IADD R17, R0.reuse, 0x1, R15 ;  /* 0x0000000100117824 */ /* 0x040fe400078e020f */
[----:B------:R-:W-:Y:S01]  /*0470*/  IMAD.WIDE.U32 R14, R15, 0x4, R4 ;  /* 0x000000040f0e7825 */ /* 0x000fe200078e0004 */
[----:B------:R-:W2:Y:S03]  /*0480*/  LDG.E R18, desc[UR12][R18.64] ;  /* 0x0000000c12127981 */ /* 0x000ea6000c1e1900 */
[----:B------:R-:W-:Y:S02]  /*0490*/  IMAD.IADD R25, R0, 0x1, R17 ;  /* 0x0000000100197824 */ /* 0x000fe400078e0211 */
[--C-:B------:R-:W-:Y:S01]  /*04a0*/  IMAD.WIDE.U32 R16, R17, 0x4, R4.reuse ;  /* 0x0000000411107825 */ /* 0x100fe200078e0004 */
[----:B------:R-:W3:Y:S03]  /*04b0*/  LDG.E R14, desc[UR12][R14.64] ;  /* 0x0000000c0e0e7981 */ /* 0x000ee6000c1e1900 */
[----:B------:R-:W-:-:S02]  /*04c0*/  IMAD.WIDE.U32 R12, R25, 0x4, R4 ;  /* 0x00000004190c7825 */ /* 0x000fc400078e0004 */
[----:B------:R-:W4:Y:S04]  /*04d0*/  LDG.E R16, desc[UR12][R16.64] ;  /* 0x0000000c10107981 */ /* 0x000f28000c1e1900 */
[----:B------:R-:W5:Y:S01]  /*04e0*/  LDG.E R12, desc[UR12][R12.64] ;  /* 0x0000000c0c0c7981 */ /* 0x000f62000c1e1900 */
[----:B------:R-:W-:-:S04]  /*04f0*/  IMAD R29, R11, 0x4, R6 ;  /* 0x000000040b1d7824 */ /* 0x000fc800078e0206 */
[----:B------:R-:W-:-:S04]  /*0500*/  IMAD R21, R0, 0x4, R29 ;  /* 0x0000000400157824 */ /* 0x000fc800078e021d */
[----:B------:R-:W-:-:S04]  /*0510*/  IMAD R23, R0, 0x4, R21 ;  /* 0x0000000400177824 */ /* 0x000fc800078e0215 */
[C---:B------:R-:W-:Y:S02]  /*0520*/  IMAD R27, R0.reuse, 0x4, R23 ;  /* 0x00000004001b7824 */ /* 0x040fe400078e0217 */
[----:B------:R-:W-:-:S05]  /*0530*/  IMAD.IADD R11, R0, 0x1, R25 ;  /* 0x00000001000b7824 */ /* 0x000fca00078e0219 */
[----:B------:R-:W-:Y:S01]  /*0540*/  ISETP.GE.U32.AND P0, PT, R11, UR4, PT ;  /* 0x000000040b007c0c */ /* 0x000fe2000bf06070 */
[----:B--2---:R1:W-:Y:S04]  /*0550*/  STS [R29], R18 ;  /* 0x000000121d007388 */ /* 0x0043e80000000800 */
[----:B---3--:R1:W-:Y:S04]  /*0560*/  STS [R21], R14 ;  /* 0x0000000e15007388 */ /* 0x0083e80000000800 */
[----:B----4-:R1:W-:Y:S04]  /*0570*/  STS [R23], R16 ;  /* 0x0000001017007388 */ /* 0x0103e80000000800 */
[----:B-----5:R1:W-:Y:S01]  /*0580*/  STS [R27], R12 ;  /* 0x0000000c1b007388 */ /* 0x0203e20000000800 */
[----:B------:R-:W-:Y:S05]  /*0590*/  @!P0 BRA `(.L_x_5) ;  /* 0xfffffffc00a88947 */ /* 0x000fea000383ffff */
.L_x_1:
[----:B------:R-:W-:Y:S05]  /*05a0*/  BSYNC.RECONVERGENT B0 ;  /* 0x0000000000007941 */ /* 0x000fea0003800200 */
.L_x_0:
[----:B------:R-:W-:Y:S01]  /*05b0*/  ISETP.GT.U32.AND P0, PT, R3, 0x1fe, PT ;  /* 0x000001fe0300780c */ /* 0x000fe20003f04070 */
[----:B------:R-:W-:-:S12]  /*05c0*/  BSSY.RECONVERGENT B0, `(.L_x_6) ;  /* 0x000004c000007945 */ /* 0x000fd80003800200 */
[----:B------:R-:W-:Y:S05]  /*05d0*/  @P0 BRA `(.L_x_7) ;  /* 0x0000000400280947 */ /* 0x000fea0003800000 */
[----:B------:R-:W2:Y:S01]  /*05e0*/  I2F.U32.RP R10, R0 ;  /* 0x00000000000a7306 */ /* 0x000ea20000209000 */
[C---:B------:R-:W-:Y:S01]  /*05f0*/  IMAD.IADD R8, R0.reuse, 0x1, R3 ;  /* 0x0000000100087824 */ /* 0x040fe200078e0203 */
[----:B------:R-:W-:Y:S01]  /*0600*/  ISETP.NE.U32.AND P2, PT, R0, RZ, PT ;  /* 0x000000ff0000720c */ /* 0x000fe20003f45070 */
[----:B------:R-:W-:Y:S01]  /*0610*/  IMAD.MOV R13, RZ, RZ, -R0 ;  /* 0x000000ffff0d7224 */ /* 0x000fe200078e0a00 */
[----:B------:R-:W-:Y:S02]  /*0620*/  BSSY.RECONVERGENT B1, `(.L_x_8) ;  /* 0x0000029000017945 */ /* 0x000fe40003800200 */
[C---:B------:R-:W-:Y:S02]  /*0630*/  ISETP.GE.U32.AND P0, PT, R8.reuse, 0x1ff, PT ;  /* 0x000001ff0800780c */ /* 0x040fe40003f06070 */
[----:B------:R-:W-:Y:S02]  /*0640*/  VIMNMX.U32 R6, PT, PT, R8, 0x1ff, !PT ;  /* 0x000001ff08067848 */ /* 0x000fe40007fe0000 */
[----:B------:R-:W-:Y:S01]  /*0650*/  SEL R11, RZ, 0x1, P0 ;  /* 0x00000001ff0b7807 */ /* 0x000fe20000000000 */
[----:B--2---:R-:W2:Y:S02]  /*0660*/  MUFU.RCP R10, R10 ;  /* 0x0000000a000a7308 */ /* 0x004ea40000001000 */
[----:B--2---:R-:W-:-:S06]  /*0670*/  VIADD R4, R10, 0xffffffe ;  /* 0x0ffffffe0a047836 */ /* 0x004fcc0000000000 */
[----:B------:R2:W3:Y:S02]  /*0680*/  F2I.FTZ.U32.TRUNC.NTZ R5, R4 ;  /* 0x0000000400057305 */ /* 0x0004e4000021f000 */
[----:B--2---:R-:W-:Y:S02]  /*0690*/  IMAD.MOV.U32 R4, RZ, RZ, RZ ;  /* 0x000000ffff047224 */ /* 0x004fe400078e00ff */
[----:B---3--:R-:W-:-:S04]  /*06a0*/  IMAD R13, R13, R5, RZ ;  /* 0x000000050d0d7224 */ /* 0x008fc800078e02ff */
[----:B------:R-:W-:Y:S01]  /*06b0*/  IMAD.HI.U32 R10, R5, R13, R4 ;  /* 0x0000000d050a7227 */ /* 0x000fe200078e0004 */
[----:B------:R-:W-:-:S05]  /*06c0*/  IADD3 R5, PT, PT, R6, -R8, -R11 ;  /* 0x8000000806057210 */ /* 0x000fca0007ffe80b */
[----:B------:R-:W-:-:S04]  /*06d0*/  IMAD.HI.U32 R4, R10, R5, RZ ;  /* 0x000000050a047227 */ /* 0x000fc800078e00ff */
[----:B------:R-:W-:-:S04]  /*06e0*/  IMAD.MOV R6, RZ, RZ, -R4 ;  /* 0x000000ffff067224 */ /* 0x000fc800078e0a04 */
[----:B------:R-:W-:-:S05]  /*06f0*/  IMAD R5, R0, R6, R5 ;  /* 0x0000000600057224 */ /* 0x000fca00078e0205 */
[----:B------:R-:W-:-:S13]  /*0700*/  ISETP.GE.U32.AND P0, PT, R5, R0, PT ;  /* 0x000000000500720c */ /* 0x000fda0003f06070 */
[----:B------:R-:W-:Y:S02]  /*0710*/  @P0 IMAD.IADD R5, R5, 0x1, -R0 ;  /* 0x0000000105050824 */ /* 0x000fe400078e0a00 */
[----:B------:R-:W-:-:S03]  /*0720*/  @P0 VIADD R4, R4, 0x1 ;  /* 0x0000000104040836 */ /* 0x000fc60000000000 */
[----:B------:R-:W-:-:S13]  /*0730*/  ISETP.GE.U32.AND P1, PT, R5, R0, PT ;  /* 0x000000000500720c */ /* 0x000fda0003f26070 */
[----:B------:R-:W-:Y:S02]  /*0740*/  @P1 IADD3 R4, PT, PT, R4, 0x1, RZ ;  /* 0x0000000104041810 */ /* 0x000fe40007ffe0ff */
[----:B------:R-:W-:-:S05]  /*0750*/  @!P2 LOP3.LUT R4, RZ, R0, RZ, 0x33, !PT ;  /* 0x00000000ff04a212 */ /* 0x000fca00078e33ff */
[----:B------:R-:W-:-:S05]  /*0760*/  IMAD.IADD R6, R11, 0x1, R4 ;  /* 0x000000010b067824 */ /* 0x000fca00078e0204 */
[C---:B------:R-:W-:Y:S02]  /*0770*/  LOP3.LUT R4, R6.reuse, 0x3, RZ, 0xc0, !PT ;  /* 0x0000000306047812 */ /* 0x040fe400078ec0ff */
[----:B------:R-:W-:Y:S02]  /*0780*/  ISETP.GE.U32.AND P1, PT, R6, 0x3, PT ;  /* 0x000000030600780c */ /* 0x000fe40003f26070 */
[----:B------:R-:W-:-:S13]  /*0790*/  ISETP.NE.AND P0, PT, R4, 0x3, PT ;  /* 0x000000030400780c */ /* 0x000fda0003f05270 */
[----:B------:R-:W-:Y:S05]  /*07a0*/  @!P0 BRA `(.L_x_9) ;  /* 0x0000000000408947 */ /* 0x000fea0003800000 */
[----:B------:R-:W2:Y:S01]  /*07b0*/  S2R R11, SR_CgaCtaId ;  /* 0x00000000000b7919 */ /* 0x000ea20000008800 */
[----:B------:R-:W3:Y:S01]  /*07c0*/  LDC.64 R4, c[0x0][0x398] ;  /* 0x0000e600ff047b82 */ /* 0x000ee20000000a00 */
[----:B------:R-:W-:Y:S01]  /*07d0*/  MOV R8, 0x400 ;  /* 0x0000040000087802 */ /* 0x000fe20000000f00 */
[----:B------:R-:W-:-:S05]  /*07e0*/  VIADD R6, R6, 0x1 ;  /* 0x0000000106067836 */ /* 0x000fca0000000000 */
[----:B0-----:R-:W-:Y:S02]  /*07f0*/  LOP3.LUT R15, R6, 0x3, RZ, 0xc0, !PT ;  /* 0x00000003060f7812 */ /* 0x001fe400078ec0ff */
[----:B--2---:R-:W-:Y:S01]  /*0800*/  LEA R17, R11, R8, 0x18 ;  /* 0x000000080b117211 */ /* 0x004fe200078ec0ff */
[----:B------:R-:W-:-:S07]  /*0810*/  IMAD.MOV.U32 R8, RZ, RZ, RZ ;  /* 0x000000ffff087224 */ /* 0x000fce00078e00ff */
.L_x_10:
[----:B--23--:R-:W-:-:S06]  /*0820*/  IMAD.WIDE.U32 R10, R3, 0x4, R4 ;  /* 0x00000004030a7825 */ /* 0x00cfcc00078e0004 */
[----:B------:R-:W2:Y:S01]  /*0830*/  LDG.E R10, desc[UR12][R10.64] ;  /* 0x0000000c0a0a7981 */ /* 0x000ea2000c1e1900 */
[----:B------:R-:W-:Y:S02]  /*0840*/  VIADD R6, R3, UR4 ;  /* 0x0000000403067c36 */ /* 0x000fe40008000000 */
[----:B------:R-:W-:Y:S02]  /*0850*/  VIADD R8, R8, 0x1 ;  /* 0x0000000108087836 */ /* 0x000fe40000000000 */
[----:B------:R-:W-:Y:S02]  /*0860*/  IMAD R13, R6, 0x4, R17 ;  /* 0x00000004060d7824 */ /* 0x000fe400078e0211 */
[----:B------:R-:W-:Y:S01]  /*0870*/  IMAD.IADD R3, R0, 0x1, R3 ;  /* 0x0000000100037824 */ /* 0x000fe200078e0203 */
[----:B------:R-:W-:Y:S02]  /*0880*/  ISETP.NE.AND P0, PT, R8, R15, PT ;  /* 0x0000000f0800720c */ /* 0x000fe40003f05270 */
[----:B--2---:R2:W-:Y:S11]  /*0890*/  STS [R13], R10 ;  /* 0x0000000a0d007388 */ /* 0x0045f60000000800 */
[----:B------:R-:W-:Y:S05]  /*08a0*/  @P0 BRA `(.L_x_10) ;  /* 0xfffffffc00dc0947 */ /* 0x000fea000383ffff */
.L_x_9:
[----:B------:R-:W-:Y:S05]  /*08b0*/  BSYNC.RECONVERGENT B1 ;  /* 0x0000000000017941 */ /* 0x000fea0003800200 */
.L_x_8:
[----:B------:R-:W-:Y:S05]  /*08c0*/  @!P1 BRA `(.L_x_7) ;  /* 0x00000000006c9947 */ /* 0x000fea0003800000 */
[----:B------:R-:W3:Y:S01]  /*08d0*/  S2R R11, SR_CgaCtaId ;  /* 0x00000000000b7919 */ /* 0x000ee20000008800 */
[----:B------:R-:W4:Y:S01]  /*08e0*/  LDC.64 R4, c[0x0][0x398] ;  /* 0x0000e600ff047b82 */ /* 0x000f220000000a00 */
[----:B------:R-:W-:-:S04]  /*08f0*/  MOV R6, 0x400 ;  /* 0x0000040000067802 */ /* 0x000fc80000000f00 */
[----:B---3--:R-:W-:-:S07]  /*0900*/  LEA R6, R11, R6, 0x18 ;  /* 0x000000060b067211 */ /* 0x008fce00078ec0ff */
.L_x_11:
[----:B--2---:R-:W-:Y:S02]  /*0910*/  IMAD.IADD R13, R0, 0x1, R3 ;  /* 0x00000001000d7824 */ /* 0x004fe400078e0203 */
[----:B01--4-:R-:W-:-:S04]  /*0920*/  IMAD.WIDE.U32 R16, R3, 0x4, R4 ;  /* 0x0000000403107825 */ /* 0x013fc800078e0004 */
[C---:B0-----:R-:W-:Y:S02]  /*0930*/  IMAD.IADD R15, R0.reuse, 0x1, R13 ;  /* 0x00000001000f7824 */ /* 0x041fe400078e020d */
        /* <DEDUP_REMOVED lines=8> */
[----:B------:R-:W-:-:S04]  /*09c0*/  VIADD R3, R3, UR4 ;  /* 0x0000000403037c36 */ /* 0x000fc80008000000 */
[----:B------:R-:W-:-:S04]  /*09d0*/  IMAD R27, R3, 0x4, R6 ;  /* 0x00000004031b7824 */ /* 0x000fc800078e0206 */
[----:B------:R-:W-:-:S05]  /*09e0*/  IMAD R19, R0, 0x4, R27 ;  /* 0x0000000400137824 */ /* 0x000fca00078e021b */
[----:B------:R-:W-:-:S05]  /*09f0*/  LEA R21, R0, R19, 0x2 ;  /* 0x0000001300157211 */ /* 0x000fca00078e10ff */
[C---:B------:R-:W-:Y:S02]  /*0a00*/  IMAD R25, R0.reuse, 0x4, R21 ;  /* 0x0000000400197824 */ /* 0x040fe400078e0215 */
[----:B------:R-:W-:-:S05]  /*0a10*/  IMAD.IADD R3, R0, 0x1, R23 ;  /* 0x0000000100037824 */ /* 0x000fca00078e0217 */
[----:B------:R-:W-:Y:S01]  /*0a20*/  ISETP.GE.U32.AND P0, PT, R3, 0x1ff, PT ;  /* 0x000001ff0300780c */ /* 0x000fe20003f06070 */
[----:B--2---:R0:W-:Y:S04]  /*0a30*/  STS [R27], R16 ;  /* 0x000000101b007388 */ /* 0x0041e80000000800 */
[----:B---3--:R0:W-:Y:S04]  /*0a40*/  STS [R19], R12 ;  /* 0x0000000c13007388 */ /* 0x0081e80000000800 */
[----:B----4-:R0:W-:Y:S04]  /*0a50*/  STS [R21], R14 ;  /* 0x0000000e15007388 */ /* 0x0101e80000000800 */
[----:B-----5:R0:W-:Y:S01]  /*0a60*/  STS [R25], R10 ;  /* 0x0000000a19007388 */ /* 0x0201e20000000800 */
[----:B------:R-:W-:Y:S05]  /*0a70*/  @!P0 BRA `(.L_x_11) ;  /* 0xfffffffc00a48947 */ /* 0x000fea000383ffff */
.L_x_7:
[----:B------:R-:W-:Y:S05]  /*0a80*/  BSYNC.RECONVERGENT B0 ;  /* 0x0000000000007941 */ /* 0x000fea0003800200 */
.L_x_6:
[----:B------:R-:W3:Y:S01]  /*0a90*/  S2R R0, SR_CTAID.X ;  /* 0x0000000000007919 */ /* 0x000ee20000002500 */
[----:B------:R-:W4:Y:S01]  /*0aa0*/  S2UR UR5, SR_CTAID.Y ;  /* 0x00000000000579c3 */ /* 0x000f220000002600 */
[----:B------:R-:W5:Y:S01]  /*0ab0*/  LDCU UR7, c[0x0][0x3a8] ;  /* 0x00007500ff0777ac */ /* 0x000f620008000800 */
[----:B------:R-:W0:Y:S01]  /*0ac0*/  LDCU UR8, c[0x0][0x3a4] ;  /* 0x00007480ff0877ac */ /* 0x000e220008000800 */
[----:B------:R-:W0:Y:S01]  /*0ad0*/  LDCU UR16, c[0x0][0x370] ;  /* 0x00006e00ff1077ac */ /* 0x000e220008000800 */
[----:B----4-:R-:W-:-:S04]  /*0ae0*/  IMAD R7, R7, UR5, R2 ;  /* 0x0000000507077c24 */ /* 0x010fc8000f8e0202 */
[----:B------:R-:W-:Y:S01]  /*0af0*/  BAR.SYNC.DEFER_BLOCKING 0x0 ;  /* 0x0000000000007b1d */ /* 0x000fe20000010000 */
[----:B-----5:R-:W-:Y:S01]  /*0b00*/  ISETP.GE.AND P0, PT, R7, UR7, PT ;  /* 0x0000000707007c0c */ /* 0x020fe2000bf06270 */
[----:B---3--:R-:W-:-:S05]  /*0b10*/  IMAD R4, R0, UR15, R9 ;  /* 0x0000000f00047c24 */ /* 0x008fca000f8e0209 */
[----:B0-----:R-:W-:-:S13]  /*0b20*/  ISETP.GE.OR P0, PT, R4, UR8, P0 ;  /* 0x0000000804007c0c */ /* 0x001fda0008706670 */
[----:B------:R-:W-:Y:S05]  /*0b30*/  @P0 EXIT ;  /* 0x000000000000094d */ /* 0x000fea0003800000 */
[----:B------:R-:W-:Y:S01]  /*0b40*/  UISETP.GE.AND UP0, UPT, UR6, URZ, UPT ;  /* 0x000000ff0600728c */ /* 0x000fe2000bf06270 */
[----:B------:R-:W-:Y:S01]  /*0b50*/  IMAD.MOV.U32 R6, RZ, RZ, RZ ;  /* 0x000000ffff067224 */ /* 0x000fe200078e00ff */
[----:B------:R-:W-:Y:S01]  /*0b60*/  UIMAD UR5, UR15, UR16, URZ ;  /* 0x000000100f0572a4 */ /* 0x000fe2000f8e02ff */
[----:B------:R-:W-:-:S05]  /*0b70*/  IMAD.MOV.U32 R5, RZ, RZ, RZ ;  /* 0x000000ffff057224 */ /* 0x000fca00078e00ff */
[----:B------:R-:W-:Y:S01]  /*0b80*/  IMAD R4, R7, UR5, R4 ;  /* 0x0000000507047c24 */ /* 0x000fe2000f8e0204 */
[----:B------:R-:W-:Y:S06]  /*0b90*/  BRA.U !UP0, `(.L_x_12) ;  /* 0x0000001108f47547 */ /* 0x000fec000b800000 */
[----:B------:R-:W0:Y:S02]  /*0ba0*/  LDCU.64 UR8, c[0x0][0x380] ;  /* 0x00007000ff0877ac */ /* 0x000e240008000a00 */
[----:B0-----:R-:W-:-:S04]  /*0bb0*/  IADD3 R2, P0, PT, R4, UR8, RZ ;  /* 0x0000000804027c10 */ /* 0x001fc8000ff1e0ff */
[----:B------:R-:W-:-:S05]  /*0bc0*/  LEA.HI.X.SX32 R3, R4, UR9, 0x1, P0 ;  /* 0x0000000904037c11 */ /* 0x000fca00080f0eff */
[----:B------:R0:W5:Y:S01]  /*0bd0*/  LDG.E.U8 R8, desc[UR12][R2.64] ;  /* 0x0000000c02087981 */ /* 0x000162000c1e1100 */
[----:B------:R-:W-:Y:S01]  /*0be0*/  VIADD R9, R9, -UR6 ;  /* 0x8000000609097c36 */ /* 0x000fe20008000000 */
[----:B------:R-:W-:Y:S01]  /*0bf0*/  UIADD3 UR5, UPT, UPT, -UR6, URZ, URZ ;  /* 0x000000ff06057290 */ /* 0x000fe2000fffe1ff */
[----:B------:R-:W-:Y:S02]  /*0c00*/  IMAD.MOV.U32 R5, RZ, RZ, RZ ;  /* 0x000000ffff057224 */ /* 0x000fe400078e00ff */
[----:B------:R-:W-:-:S09]  /*0c10*/  IMAD.MOV.U32 R6, RZ, RZ, RZ ;  /* 0x000000ffff067224 */ /* 0x000fd200078e00ff */
.L_x_19:
[----:B------:R-:W3:Y:S01]  /*0c20*/  LDCU UR6, c[0x0][0x3a8] ;  /* 0x00007500ff0677ac */ /* 0x000ee20008000800 */
[----:B0-----:R-:W-:Y:S01]  /*0c30*/  VIADD R3, R7, UR5 ;  /* 0x0000000507037c36 */ /* 0x001fe20008000000 */
[----:B------:R-:W0:Y:S01]  /*0c40*/  LDCU UR8, c[0x0][0x3a0] ;  /* 0x00007400ff0877ac */ /* 0x000e220008000800 */
[----:B------:R-:W4:Y:S01]  /*0c50*/  LDCU UR20, c[0x0][0x3a0] ;  /* 0x00007400ff1477ac */ /* 0x000f220008000800 */
[----:B------:R-:W-:Y:S02]  /*0c60*/  UISETP.GE.U32.AND UP1, UPT, UR14, 0x7, UPT ;  /* 0x000000070e00788c */ /* 0x000fe4000bf26070 */
[----:B------:R-:W-:Y:S02]  /*0c70*/  UIMAD UR10, UR15, UR16, URZ ;  /* 0x000000100f0a72a4 */ /* 0x000fe4000f8e02ff */
[----:B------:R-:W-:Y:S01]  /*0c80*/  UIADD3 UR11, UPT, UPT, UR14, 0x1, URZ ;  /* 0x000000010e0b7890 */ /* 0x000fe2000fffe0ff */
[----:B---3--:R-:W-:Y:S01]  /*0c90*/  ISETP.GE.AND P0, PT, R3, UR6, PT ;  /* 0x0000000603007c0c */ /* 0x008fe2000bf06270 */
[----:B------:R-:W-:-:S02]  /*0ca0*/  UMOV UR7, UR5 ;  /* 0x0000000500077c82 */ /* 0x000fc40008000000 */
[C---:B--2---:R-:W-:Y:S01]  /*0cb0*/  IMAD R10, R3.reuse, UR10, RZ ;  /* 0x0000000a030a7c24 */ /* 0x044fe2000f8e02ff */
[----:B0-----:R-:W-:Y:S01]  /*0cc0*/  UIADD3 UR9, UPT, UPT, UR5, UR8, URZ ;  /* 0x0000000805097290 */ /* 0x001fe2000fffe0ff */
[----:B------:R-:W-:Y:S01]  /*0cd0*/  ISETP.GT.AND P0, PT, R3, -0x1, !P0 ;  /* 0xffffffff0300780c */ /* 0x000fe20004704270 */
[----:B------:R-:W-:Y:S02]  /*0ce0*/  UIADD3 UR5, UPT, UPT, UR5, 0x1, URZ ;  /* 0x0000000105057890 */ /* 0x000fe4000fffe0ff */
[----:B----4-:R-:W-:Y:S02]  /*0cf0*/  UIADD3 UR6, UPT, UPT, -UR20, URZ, URZ ;  /* 0x000000ff14067290 */ /* 0x010fe4000fffe1ff */
[----:B------:R-:W-:Y:S02]  /*0d00*/  UIMAD UR17, UR11, UR9, UR8 ;  /* 0x000000090b1172a4 */ /* 0x000fe4000f8e0208 */
[----:B------:R-:W-:Y:S01]  /*0d10*/  UISETP.NE.AND UP0, UPT, UR7, UR8, UPT ;  /* 0x000000080700728c */ /* 0x000fe2000bf05270 */
[----:B------:R-:W-:Y:S10]  /*0d20*/  BRA.U !UP1, `(.L_x_13) ;  /* 0x0000000909647547 */ /* 0x000ff4000b800000 */
[----:B------:R-:W0:Y:S01]  /*0d30*/  S2R R11, SR_TID.X ;  /* 0x00000000000b7919 */ /* 0x000e220000002100 */
[----:B------:R-:W2:Y:S01]  /*0d40*/  S2UR UR10, SR_CgaCtaId ;  /* 0x00000000000a79c3 */ /* 0x000ea20000008800 */
[----:B------:R-:W-:Y:S01]  /*0d50*/  UIMAD UR7, UR11, UR9, URZ ;  /* 0x000000090b0772a4 */ /* 0x000fe2000f8e02ff */
[----:B-1----:R-:W-:Y:S01]  /*0d60*/  IMAD R12, R3, UR16, R0 ;  /* 0x00000010030c7c24 */ /* 0x002fe2000f8e0200 */
[----:B------:R-:W-:Y:S01]  /*0d70*/  ULOP3.LUT UR6, UR11, 0x7ffffff8, URZ, 0xc0, !UPT ;  /* 0x7ffffff80b067892 */ /* 0x000fe2000f8ec0ff */
[----:B------:R-:W-:Y:S02]  /*0d80*/  UMOV UR9, 0x400 ;  /* 0x0000040000097882 */ /* 0x000fe40000000000 */
[----:B------:R-:W-:Y:S01]  /*0d90*/  IMAD R12, R12, UR15, R9 ;  /* 0x0000000f0c0c7c24 */ /* 0x000fe2000f8e0209 */
[----:B------:R-:W-:Y:S01]  /*0da0*/  UIADD3 UR8, UPT, UPT, -UR20, 0x3, URZ ;  /* 0x0000000314087890 */ /* 0x000fe2000fffe1ff */
[----:B------:R-:W1:Y:S01]  /*0db0*/  LDCU UR11, c[0x0][0x3a4] ;  /* 0x00007480ff0b77ac */ /* 0x000e620008000800 */
[----:B------:R-:W3:Y:S01]  /*0dc0*/  LDCU.64 UR18, c[0x0][0x380] ;  /* 0x00007000ff1277ac */ /* 0x000ee20008000a00 */
[----:B------:R-:W-:-:S02]  /*0dd0*/  UIADD3 UR6, UPT, UPT, -UR6, URZ, URZ ;  /* 0x000000ff06067290 */ /* 0x000fc4000fffe1ff */
[----:B--2---:R-:W-:-:S04]  /*0de0*/  ULEA UR9, UR10, UR9, 0x18 ;  /* 0x000000090a097291 */ /* 0x004fc8000f8ec0ff */
[----:B------:R-:W-:Y:S01]  /*0df0*/  ULEA UR7, UR7, UR9, 0x2 ;  /* 0x0000000907077291 */ /* 0x000fe2000f8e10ff */
[----:B0-----:R-:W-:-:S03]  /*0e00*/  IMAD R11, R0, UR15, R11 ;  /* 0x0000000f000b7c24 */ /* 0x001fc6000f8e020b */
[----:B------:R-:W-:Y:S01]  /*0e10*/  UIADD3 UR7, UPT, UPT, UR7, 0x10, URZ ;  /* 0x0000001007077890 */ /* 0x000fe2000fffe0ff */
[----:B-1-3--:R-:W-:-:S11]  /*0e20*/  VIADD R11, R11, -UR20 ;  /* 0x800000140b0b7c36 */ /* 0x00afd60008000000 */
.L_x_14:
[C---:B------:R-:W-:Y:S01]  /*0e30*/  VIADD R3, R11.reuse, 0x1 ;  /* 0x000000010b037836 */ /* 0x040fe20000000000 */
[C---:B------:R-:W-:Y:S02]  /*0e40*/  ISETP.GE.AND P5, PT, R11.reuse, UR11, PT ;  /* 0x0000000b0b007c0c */ /* 0x040fe4000bfa6270 */
[----:B------:R-:W-:Y:S02]  /*0e50*/  IADD3 R2, P1, PT, R12, UR18, RZ ;  /* 0x000000120c027c10 */ /* 0x000fe4000ff3e0ff */
[----:B------:R-:W-:Y:S02]  /*0e60*/  ISETP.GT.AND P5, PT, R11, -0x1, !P5 ;  /* 0xffffffff0b00780c */ /* 0x000fe40006fa4270 */
[C---:B------:R-:W-:Y:S02]  /*0e70*/  ISETP.GE.AND P2, PT, R3.reuse, UR11, PT ;  /* 0x0000000b03007c0c */ /* 0x040fe4000bf46270 */
[----:B------:R-:W-:Y:S02]  /*0e80*/  PLOP3.LUT P5, PT, P5, P0, PT, 0x80, 0x8 ;  /* 0x000000000008781c */ /* 0x000fe40002fa1070 */
[----:B------:R-:W-:-:S02]  /*0e90*/  ISETP.GT.AND P2, PT, R3, -0x1, !P2 ;  /* 0xffffffff0300780c */ /* 0x000fc40005744270 */
[----:B------:R-:W-:Y:S02]  /*0ea0*/  LEA.HI.X.SX32 R3, R12, UR19, 0x1, P1 ;  /* 0x000000130c037c11 */ /* 0x000fe400088f0eff */
[----:B------:R-:W-:-:S07]  /*0eb0*/  PLOP3.LUT P2, PT, P2, P0, PT, 0x80, 0x8 ;  /* 0x000000000008781c */ /* 0x000fce0001741070 */
[----:B------:R-:W2:Y:S06]  /*0ec0*/  @P5 LDG.E.U8 R15, desc[UR12][R2.64] ;  /* 0x0000000c020f5981 */ /* 0x000eac000c1e1100 */
[----:B------:R-:W3:Y:S01]  /*0ed0*/  @P2 LDG.E.U8 R13, desc[UR12][R2.64+0x1] ;  /* 0x0000010c020d2981 */ /* 0x000ee2000c1e1100 */
[----:B------:R-:W-:Y:S01]  /*0ee0*/  VIADD R14, R11, 0x2 ;  /* 0x000000020b0e7836 */ /* 0x000fe20000000000 */
[----:B------:R-:W-:Y:S01]  /*0ef0*/  @P5 MOV R16, 0x400 ;  /* 0x0000040000105802 */ /* 0x000fe20000000f00 */
[----:B------:R-:W0:Y:S01]  /*0f00*/  @P5 S2R R17, SR_CgaCtaId ;  /* 0x0000000000115919 */ /* 0x000e220000008800 */
[----:B------:R-:W-:-:S02]  /*0f10*/  @P2 MOV R18, 0x400 ;  /* 0x0000040000122802 */ /* 0x000fc40000000f00 */
[C---:B------:R-:W-:Y:S01]  /*0f20*/  ISETP.GE.AND P1, PT, R14.reuse, UR11, PT ;  /* 0x0000000b0e007c0c */ /* 0x040fe2000bf26270 */
[----:B------:R-:W1:Y:S03]  /*0f30*/  @P2 S2R R19, SR_CgaCtaId ;  /* 0x0000000000132919 */ /* 0x000e660000008800 */
[----:B------:R-:W-:-:S04]  /*0f40*/  ISETP.GT.AND P1, PT, R14, -0x1, !P1 ;  /* 0xffffffff0e00780c */ /* 0x000fc80004f24270 */
[----:B------:R-:W-:-:S13]  /*0f50*/  PLOP3.LUT P1, PT, P1, P0, PT, 0x80, 0x8 ;  /* 0x000000000008781c */ /* 0x000fda0000f21070 */
[----:B------:R-:W4:Y:S01]  /*0f60*/  @P1 LDG.E.U8 R23, desc[UR12][R2.64+0x2] ;  /* 0x0000020c02171981 */ /* 0x000f22000c1e1100 */
[----:B0-----:R-:W-:Y:S02]  /*0f70*/  @P5 LEA R17, R17, R16, 0x18 ;  /* 0x0000001011115211 */ /* 0x001fe400078ec0ff */
[----:B-1----:R-:W-:Y:S02]  /*0f80*/  @P2 LEA R19, R19, R18, 0x18 ;  /* 0x0000001213132211 */ /* 0x002fe400078ec0ff */
[C---:B------:R-:W-:Y:S01]  /*0f90*/  IADD3 R20, PT, PT, R11.reuse, 0x3, RZ ;  /* 0x000000030b147810 */ /* 0x040fe20007ffe0ff */
[----:B------:R-:W-:-:S03]  /*0fa0*/  VIADD R21, R11, 0x4 ;  /* 0x000000040b157836 */ /* 0x000fc60000000000 */
[C---:B------:R-:W-:Y:S01]  /*0fb0*/  ISETP.GE.AND P4, PT, R20.reuse, UR11, PT ;  /* 0x0000000b14007c0c */ /* 0x040fe2000bf86270 */
[----:B------:R-:W-:Y:S01]  /*0fc0*/  VIADD R22, R11, 0x5 ;  /* 0x000000050b167836 */ /* 0x000fe20000000000 */
[C---:B------:R-:W-:Y:S02]  /*0fd0*/  ISETP.GE.AND P3, PT, R21.reuse, UR11, PT ;  /* 0x0000000b15007c0c */ /* 0x040fe4000bf66270 */
[----:B------:R-:W-:Y:S02]  /*0fe0*/  ISETP.GT.AND P4, PT, R20, -0x1, !P4 ;  /* 0xffffffff1400780c */ /* 0x000fe40006784270 */
[----:B------:R-:W-:Y:S02]  /*0ff0*/  ISETP.GE.AND P6, PT, R22, UR11, PT ;  /* 0x0000000b16007c0c */ /* 0x000fe4000bfc6270 */
[----:B------:R-:W-:Y:S02]  /*1000*/  PLOP3.LUT P4, PT, P4, P0, PT, 0x80, 0x8 ;  /* 0x000000000008781c */ /* 0x000fe40002781070 */
[----:B------:R-:W-:-:S02]  /*1010*/  ISETP.GT.AND P3, PT, R21, -0x1, !P3 ;  /* 0xffffffff1500780c */ /* 0x000fc40005f64270 */
[----:B------:R-:W-:Y:S02]  /*1020*/  ISETP.GT.AND P6, PT, R22, -0x1, !P6 ;  /* 0xffffffff1600780c */ /* 0x000fe400077c4270 */
[----:B------:R-:W-:Y:S02]  /*1030*/  PLOP3.LUT P3, PT, P3, P0, PT, 0x80, 0x8 ;  /* 0x000000000008781c */ /* 0x000fe40001f61070 */
[----:B------:R-:W-:Y:S02]  /*1040*/  PLOP3.LUT P6, PT, P6, P0, PT, 0x80, 0x8 ;  /* 0x000000000008781c */ /* 0x000fe400037c1070 */
[----:B--2--5:R-:W-:-:S05]  /*1050*/  @P5 IADD3 R14, PT, PT, R15, UR4, -R8 ;  /* 0x000000040f0e5c10 */ /* 0x024fca000fffe808 */
[----:B------:R-:W-:Y:S01]  /*1060*/  @P5 IMAD R16, R14, 0x4, R17 ;  /* 0x000000040e105824 */ /* 0x000fe200078e0211 */
[----:B---3--:R-:W-:Y:S01]  /*1070*/  @P2 IADD3 R18, PT, PT, R13, UR4, -R8 ;  /* 0x000000040d122c10 */ /* 0x008fe2000fffe808 */
[----:B------:R-:W-:Y:S04]  /*1080*/  @P5 LDS R14, [UR7+-0x10] ;  /* 0xfffff007ff0e5984 */ /* 0x000fe80008000800 */
[----:B------:R-:W-:Y:S01]  /*1090*/  @P2 IMAD R19, R18, 0x4, R19 ;  /* 0x0000000412132824 */ /* 0x000fe200078e0213 */
[----:B------:R0:W1:Y:S04]  /*10a0*/  @P5 LDS R17, [R16+0x3fc] ;  /* 0x0003fc0010115984 */ /* 0x0000680000000800 */
[----:B------:R-:W-:Y:S04]  /*10b0*/  @P2 LDS R18, [UR7+-0xc] ;  /* 0xfffff407ff122984 */ /* 0x000fe80008000800 */
[----:B------:R-:W2:Y:S01]  /*10c0*/  @P2 LDS R19, [R19+0x3fc] ;  /* 0x0003fc0013132984 */ /* 0x000ea20000000800 */
[----:B------:R-:W3:Y:S08]  /*10d0*/  @P5 I2F.U16 R15, R15 ;  /* 0x0000000f000f5306 */ /* 0x000ef00000101000 */
[----:B------:R-:W4:Y:S01]  /*10e0*/  @P2 I2F.U16 R13, R13 ;  /* 0x0000000d000d2306 */ /* 0x000f220000101000 */
[----:B0-----:R-:W-:-:S02]  /*10f0*/  VIADD R16, R11, 0x7 ;  /* 0x000000070b107836 */ /* 0x001fc40000000000 */
[----:B-1----:R-:W-:Y:S01]  /*1100*/  @P5 FMUL R17, R14, R17 ;  /* 0x000000110e115220 */ /* 0x002fe20000400000 */
[----:B------:R-:W-:-:S03]  /*1110*/  VIADD R14, R11, 0x6 ;  /* 0x000000060b0e7836 */ /* 0x000fc60000000000 */
[----:B------:R-:W-:Y:S01]  /*1120*/  @P5 FADD R5, R5, R17 ;  /* 0x0000001105055221 */ /* 0x000fe20000000000 */
[----:B---3--:R-:W-:Y:S01]  /*1130*/  @P5 FFMA R6, R17, R15, R6 ;  /* 0x0000000f11065223 */ /* 0x008fe20000000006 */
[----:B------:R-:W-:Y:S01]  /*1140*/  ISETP.GE.AND P5, PT, R14, UR11, PT ;  /* 0x0000000b0e007c0c */ /* 0x000fe2000bfa6270 */
[----:B------:R-:W3:Y:S01]  /*1150*/  @P4 LDG.E.U8 R15, desc[UR12][R2.64+0x3] ;  /* 0x0000030c020f4981 */ /* 0x000ee2000c1e1100 */
[----:B--2---:R-:W-:Y:S02]  /*1160*/  @P2 FMUL R19, R18, R19 ;  /* 0x0000001312132220 */ /* 0x004fe40000400000 */
[----:B------:R-:W-:Y:S01]  /*1170*/  ISETP.GT.AND P5, PT, R14, -0x1, !P5 ;  /* 0xffffffff0e00780c */ /* 0x000fe20006fa4270 */
[----:B------:R-:W2:Y:S01]  /*1180*/  @P3 LDG.E.U8 R17, desc[UR12][R2.64+0x4] ;  /* 0x0000040c02113981 */ /* 0x000ea2000c1e1100 */
[----:B------:R-:W-:Y:S01]  /*1190*/  @P2 FADD R5, R5, R19 ;  /* 0x0000001305052221 */ /* 0x000fe20000000000 */
[----:B----4-:R-:W-:Y:S01]  /*11a0*/  @P2 FFMA R6, R19, R13, R6 ;  /* 0x0000000d13062223 */ /* 0x010fe20000000006 */
[----:B------:R-:W-:Y:S01]  /*11b0*/  ISETP.GE.AND P2, PT, R16, UR11, PT ;  /* 0x0000000b10007c0c */ /* 0x000fe2000bf46270 */
[----:B------:R-:W4:Y:S01]  /*11c0*/  @P6 LDG.E.U8 R19, desc[UR12][R2.64+0x5] ;  /* 0x0000050c02136981 */ /* 0x000f22000c1e1100 */
[----:B------:R-:W-:-:S02]  /*11d0*/  PLOP3.LUT P5, PT, P5, P0, PT, 0x80, 0x8 ;  /* 0x000000000008781c */ /* 0x000fc40002fa1070 */
[----:B------:R-:W-:-:S04]  /*11e0*/  ISETP.GT.AND P2, PT, R16, -0x1, !P2 ;  /* 0xffffffff1000780c */ /* 0x000fc80005744270 */
[----:B------:R-:W-:-:S07]  /*11f0*/  PLOP3.LUT P2, PT, P2, P0, PT, 0x80, 0x8 ;  /* 0x000000000008781c */ /* 0x000fce0001741070 */
[----:B------:R-:W4:Y:S06]  /*1200*/  @P5 LDG.E.U8 R13, desc[UR12][R2.64+0x6] ;  /* 0x0000060c020d5981 */ /* 0x000f2c000c1e1100 */
[----:B------:R0:W4:Y:S01]  /*1210*/  @P2 LDG.E.U8 R21, desc[UR12][R2.64+0x7] ;  /* 0x0000070c02152981 */ /* 0x000122000c1e1100 */
[----:B------:R-:W1:Y:S01]  /*1220*/  @P1 S2R R25, SR_CgaCtaId ;  /* 0x0000000000191919 */ /* 0x000e620000008800 */
[----:B------:R-:W-:Y:S01]  /*1230*/  @P1 MOV R14, 0x400 ;  /* 0x00000400000e1802 */ /* 0x000fe20000000f00 */
[----:B------:R-:W0:Y:S01]  /*1240*/  @P4 S2R R16, SR_CgaCtaId ;  /* 0x0000000000104919 */ /* 0x000e220000008800 */
[----:B------:R-:W0:Y:S02]  /*1250*/  @P3 S2R R27, SR_CgaCtaId ;  /* 0x00000000001b3919 */ /* 0x000e240000008800 */
[----:B-1----:R-:W-:-:S02]  /*1260*/  @P1 LEA R25, R25, R14, 0x18 ;  /* 0x0000000e19191211 */ /* 0x002fc400078ec0ff */
[----:B------:R-:W-:-:S05]  /*1270*/  @P1 IADD3 R14, PT, PT, R23, UR4, -R8 ;  /* 0x00000004170e1c10 */ /* 0x000fca000fffe808 */
[----:B------:R-:W-:Y:S02]  /*1280*/  @P1 IMAD R25, R14, 0x4, R25 ;  /* 0x000000040e191824 */ /* 0x000fe400078e0219 */
[----:B------:R-:W-:Y:S04]  /*1290*/  @P1 LDS R14, [UR7+-0x8] ;  /* 0xfffff807ff0e1984 */ /* 0x000fe80008000800 */
[----:B------:R-:W1:Y:S01]  /*12a0*/  @P1 LDS R25, [R25+0x3fc] ;  /* 0x0003fc0019191984 */ /* 0x000e620000000800 */
[----:B------:R-:W1:Y:S01]  /*12b0*/  @P6 S2R R29, SR_CgaCtaId ;  /* 0x00000000001d6919 */ /* 0x000e620000008800 */
[----:B------:R-:W1:Y:S01]  /*12c0*/  @P5 S2R R18, SR_CgaCtaId ;  /* 0x0000000000125919 */ /* 0x000e620000008800 */
[----:B0-----:R-:W0:Y:S01]  /*12d0*/  @P2 S2R R2, SR_CgaCtaId ;  /* 0x0000000000022919 */ /* 0x001e220000008800 */
[----:B------:R-:W1:Y:S01]  /*12e0*/  @P1 I2F.U16 R23, R23 ;  /* 0x0000001700171306 */ /* 0x000e620000101000 */
[----:B------:R-:W-:-:S02]  /*12f0*/  @P4 MOV R3, 0x400 ;  /* 0x0000040000034802 */ /* 0x000fc40000000f00 */
[----:B------:R-:W-:Y:S02]  /*1300*/  @P3 MOV R20, 0x400 ;  /* 0x0000040000143802 */ /* 0x000fe40000000f00 */
[----:B------:R-:W-:Y:S02]  /*1310*/  @P4 LEA R3, R16, R3, 0x18 ;  /* 0x0000000310034211 */ /* 0x000fe400078ec0ff */
[----:B------:R-:W-:Y:S02]  /*1320*/  @P6 MOV R16, 0x400 ;  /* 0x0000040000106802 */ /* 0x000fe40000000f00 */
[----:B------:R-:W-:Y:S02]  /*1330*/  @P3 LEA R20, R27, R20, 0x18 ;  /* 0x000000141b143211 */ /* 0x000fe400078ec0ff */
[----:B------:R-:W-:Y:S01]  /*1340*/  @P5 MOV R27, 0x400 ;  /* 0x00000400001b5802 */ /* 0x000fe20000000f00 */
[----:B-1----:R-:W-:Y:S01]  /*1350*/  @P1 FMUL R25, R14, R25 ;  /* 0x000000190e191220 */ /* 0x002fe20000400000 */
[----:B------:R-:W-:-:S03]  /*1360*/  @P6 LEA R16, R29, R16, 0x18 ;  /* 0x000000101d106211 */ /* 0x000fc600078ec0ff */
[----:B------:R-:W-:Y:S01]  /*1370*/  @P1 FADD R5, R5, R25 ;  /* 0x0000001905051221 */ /* 0x000fe20000000000 */
[----:B------:R-:W-:Y:S01]  /*1380*/  @P1 FFMA R6, R25, R23, R6 ;  /* 0x0000001719061223 */ /* 0x000fe20000000006 */
[----:B------:R-:W-:Y:S02]  /*1390*/  @P5 LEA R18, R18, R27, 0x18 ;  /* 0x0000001b12125211 */ /* 0x000fe400078ec0ff */
[----:B------:R-:W-:Y:S01]  /*13a0*/  @P2 MOV R27, 0x400 ;  /* 0x00000400001b2802 */ /* 0x000fe20000000f00 */
[----:B------:R-:W-:-:S04]  /*13b0*/  UIADD3 UR6, UPT, UPT, UR6, 0x8, URZ ;  /* 0x0000000806067890 */ /* 0x000fc8000fffe0ff */
[----:B------:R-:W-:Y:S01]  /*13c0*/  UISETP.NE.AND UP1, UPT, UR6, URZ, UPT ;  /* 0x000000ff0600728c */ /* 0x000fe2000bf25270 */
[----:B------:R-:W-:Y:S02]  /*13d0*/  VIADD R12, R12, 0x8 ;  /* 0x000000080c0c7836 */ /* 0x000fe40000000000 */
[----:B------:R-:W-:Y:S01]  /*13e0*/  VIADD R11, R11, 0x8 ;  /* 0x000000080b0b7836 */ /* 0x000fe20000000000 */
[----:B------:R-:W-:Y:S01]  /*13f0*/  UIADD3 UR8, UPT, UPT, UR8, 0x8, URZ ;  /* 0x0000000808087890 */ /* 0x000fe2000fffe0ff */
[----:B---3--:R-:W-:-:S05]  /*1400*/  @P4 IADD3 R22, PT, PT, R15, UR4, -R8 ;  /* 0x000000040f164c10 */ /* 0x008fca000fffe808 */
[----:B------:R-:W-:Y:S01]  /*1410*/  @P4 IMAD R14, R22, 0x4, R3 ;  /* 0x00000004160e4824 */ /* 0x000fe200078e0203 */
[--C-:B--2---:R-:W-:Y:S02]  /*1420*/  @P3 IADD3 R3, PT, PT, R17, UR4, -R8.reuse ;  /* 0x0000000411033c10 */ /* 0x104fe4000fffe808 */
[----:B----4-:R-:W-:-:S03]  /*1430*/  @P6 IADD3 R25, PT, PT, R19, UR4, -R8 ;  /* 0x0000000413196c10 */ /* 0x010fc6000fffe808 */
[----:B------:R-:W-:Y:S01]  /*1440*/  @P3 IMAD R23, R3, 0x4, R20 ;  /* 0x0000000403173824 */ /* 0x000fe200078e0214 */
[----:B------:R-:W-:Y:S01]  /*1450*/  @P4 LDS R14, [R14+0x3fc] ;  /* 0x0003fc000e0e4984 */ /* 0x000fe20000000800 */
[----:B------:R-:W-:-:S03]  /*1460*/  @P6 IMAD R29, R25, 0x4, R16 ;  /* 0x00000004191d6824 */ /* 0x000fc600078e0210 */
[----:B------:R-:W1:Y:S01]  /*1470*/  @P4 LDS R3, [UR7+-0x4] ;  /* 0xfffffc07ff034984 */ /* 0x000e620008000800 */
[----:B0-----:R-:W-:-:S03]  /*1480*/  @P2 LEA R22, R2, R27, 0x18 ;  /* 0x0000001b02162211 */ /* 0x001fc600078ec0ff */
[----:B------:R-:W-:Y:S01]  /*1490*/  @P3 LDS R16, [UR7] ;  /* 0x00000007ff103984 */ /* 0x000fe20008000800 */
[----:B------:R-:W-:-:S03]  /*14a0*/  @P5 IADD3 R25, PT, PT, R13, UR4, -R8 ;  /* 0x000000040d195c10 */ /* 0x000fc6000fffe808 */
[----:B------:R-:W0:Y:S02]  /*14b0*/  @P3 LDS R23, [R23+0x3fc] ;  /* 0x0003fc0017173984 */ /* 0x000e240000000800 */
[----:B------:R-:W-:Y:S01]  /*14c0*/  @P5 IMAD R27, R25, 0x4, R18 ;  /* 0x00000004191b5824 */ /* 0x000fe200078e0212 */
[----:B------:R-:W-:Y:S01]  /*14d0*/  @P2 IADD3 R2, PT, PT, R21, UR4, -R8 ;  /* 0x0000000415022c10 */ /* 0x000fe2000fffe808 */
[----:B------:R-:W-:Y:S04]  /*14e0*/  @P6 LDS R20, [UR7+0x4] ;  /* 0x00000407ff146984 */ /* 0x000fe80008000800 */
[----:B------:R-:W2:Y:S01]  /*14f0*/  @P6 LDS R29, [R29+0x3fc] ;  /* 0x0003fc001d1d6984 */ /* 0x000ea20000000800 */
[----:B------:R-:W-:-:S03]  /*1500*/  @P2 IMAD R25, R2, 0x4, R22 ;  /* 0x0000000402192824 */ /* 0x000fc600078e0216 */
[----:B------:R-:W-:Y:S04]  /*1510*/  @P5 LDS R18, [UR7+0x8] ;  /* 0x00000807ff125984 */ /* 0x000fe80008000800 */
[----:B------:R-:W3:Y:S04]  /*1520*/  @P5 LDS R27, [R27+0x3fc] ;  /* 0x0003fc001b1b5984 */ /* 0x000ee80000000800 */
[----:B------:R-:W-:Y:S04]  /*1530*/  @P2 LDS R25, [R25+0x3fc] ;  /* 0x0003fc0019192984 */ /* 0x000fe80000000800 */
[----:B------:R-:W4:Y:S01]  /*1540*/  @P2 LDS R2, [UR7+0xc] ;  /* 0x00000c07ff022984 */ /* 0x000f220008000800 */
[----:B------:R-:W0:Y:S08]  /*1550*/  @P4 I2F.U16 R15, R15 ;  /* 0x0000000f000f4306 */ /* 0x000e300000101000 */
[----:B------:R-:W2:Y:S01]  /*1560*/  @P3 I2F.U16 R17, R17 ;  /* 0x0000001100113306 */ /* 0x000ea20000101000 */
[----:B-1----:R-:W-:-:S07]  /*1570*/  @P4 FMUL R3, R3, R14 ;  /* 0x0000000e03034220 */ /* 0x002fce0000400000 */
[----:B------:R-:W1:Y:S01]  /*1580*/  @P6 I2F.U16 R19, R19 ;  /* 0x0000001300136306 */ /* 0x000e620000101000 */
[----:B0-----:R-:W-:Y:S01]  /*1590*/  @P4 FFMA R6, R3, R15, R6 ;  /* 0x0000000f03064223 */ /* 0x001fe20000000006 */
[----:B------:R-:W-:Y:S01]  /*15a0*/  @P3 FMUL R23, R16, R23 ;  /* 0x0000001710173220 */ /* 0x000fe20000400000 */
[----:B------:R-:W-:-:S05]  /*15b0*/  @P4 FADD R5, R5, R3 ;  /* 0x0000000305054221 */ /* 0x000fca0000000000 */
[----:B------:R-:W0:Y:S01]  /*15c0*/  @P5 I2F.U16 R13, R13 ;  /* 0x0000000d000d5306 */ /* 0x000e220000101000 */
[----:B--2---:R-:W-:Y:S01]  /*15d0*/  @P3 FFMA R6, R23, R17, R6 ;  /* 0x0000001117063223 */ /* 0x004fe20000000006 */
[----:B------:R-:W-:Y:S01]  /*15e0*/  @P6 FMUL R29, R20, R29 ;  /* 0x0000001d141d6220 */ /* 0x000fe20000400000 */
[----:B------:R-:W-:-:S05]  /*15f0*/  @P3 FADD R5, R5, R23 ;  /* 0x0000001705053221 */ /* 0x000fca0000000000 */
[----:B------:R-:W2:Y:S01]  /*1600*/  @P2 I2F.U16 R21, R21 ;  /* 0x0000001500152306 */ /* 0x000ea20000101000 */
[----:B-1----:R-:W-:Y:S01]  /*1610*/  @P6 FFMA R6, R29, R19, R6 ;  /* 0x000000131d066223 */ /* 0x002fe20000000006 */
[----:B---3--:R-:W-:Y:S01]  /*1620*/  @P5 FMUL R27, R18, R27 ;  /* 0x0000001b121b5220 */ /* 0x008fe20000400000 */
[----:B------:R-:W-:-:S03]  /*1630*/  @P6 FADD R5, R5, R29 ;  /* 0x0000001d05056221 */ /* 0x000fc60000000000 */
[----:B0-----:R-:W-:Y:S01]  /*1640*/  @P5 FFMA R6, R27, R13, R6 ;  /* 0x0000000d1b065223 */ /* 0x001fe20000000006 */
[----:B----4-:R-:W-:Y:S01]  /*1650*/  @P2 FMUL R25, R2, R25 ;  /* 0x0000001902192220 */ /* 0x010fe20000400000 */
[----:B------:R-:W-:Y:S01]  /*1660*/  @P5 FADD R5, R5, R27 ;  /* 0x0000001b05055221 */ /* 0x000fe20000000000 */
[----:B------:R-:W-:-:S03]  /*1670*/  UIADD3 UR7, UPT, UPT, UR7, 0x20, URZ ;  /* 0x0000002007077890 */ /* 0x000fc6000fffe0ff */
[----:B------:R-:W-:Y:S01]  /*1680*/  @P2 FADD R5, R5, R25 ;  /* 0x0000001905052221 */ /* 0x000fe20000000000 */
[----:B--2---:R-:W-:Y:S01]  /*1690*/  @P2 FFMA R6, R25, R21, R6 ;  /* 0x0000001519062223 */ /* 0x004fe20000000006 */
[----:B------:R-:W-:Y:S07]  /*16a0*/  BRA.U UP1, `(.L_x_14) ;  /* 0xfffffff501e07547 */ /* 0x000fee000b83ffff */
[----:B------:R-:W-:-:S12]  /*16b0*/  UIADD3 UR6, UPT, UPT, UR8, -0x3, URZ ;  /* 0xfffffffd08067890 */ /* 0x000fd8000fffe0ff */
.L_x_13:
[----:B------:R-:W0:Y:S01]  /*16c0*/  S2R R3, SR_TID.X ;  /* 0x0000000000037919 */ /* 0x000e220000002100 */
[----:B------:R-:W2:Y:S01]  /*16d0*/  LDCU UR8, c[0x0][0x3a0] ;  /* 0x00007400ff0877ac */ /* 0x000ea20008000800 */
[----:B------:R-:W-:Y:S01]  /*16e0*/  ULOP3.LUT UR7, UR14, 0x6, URZ, 0xc0, !UPT ;  /* 0x000000060e077892 */ /* 0x000fe2000f8ec0ff */
[----:B------:R-:W3:Y:S03]  /*16f0*/  LDCU UR10, c[0x0][0x3a4] ;  /* 0x00007480ff0a77ac */ /* 0x000ee60008000800 */
[----:B------:R-:W-:Y:S02]  /*1700*/  UISETP.GE.U32.AND UP1, UPT, UR7, 0x3, UPT ;  /* 0x000000030700788c */ /* 0x000fe4000bf26070 */
[----:B--2---:R-:W-:Y:S01]  /*1710*/  ULOP3.LUT UP2, URZ, UR8, 0x1, URZ, 0xc0, !UPT ;  /* 0x0000000108ff7892 */ /* 0x004fe2000f84c0ff */
[----:B0-----:R-:W-:-:S06]  /*1720*/  IMAD R2, R0, UR15, R3 ;  /* 0x0000000f00027c24 */ /* 0x001fcc000f8e0203 */
[----:B---3--:R-:W-:Y:S05]  /*1730*/  BRA.U !UP1, `(.L_x_15) ;  /* 0x0000000509047547 */ /* 0x008fea000b800000 */
[----:B------:R-:W0:Y:S01]  /*1740*/  S2R R3, SR_TID.X ;  /* 0x0000000000037919 */ /* 0x000e220000002100 */
[----:B------:R-:W2:Y:S01]  /*1750*/  LDCU UR7, c[0x0][0x3a4] ;  /* 0x00007480ff0777ac */ /* 0x000ea20008000800 */
[----:B------:R-:W3:Y:S01]  /*1760*/  LDCU.64 UR8, c[0x0][0x380] ;  /* 0x00007000ff0877ac */ /* 0x000ee20008000a00 */
[----:B0-----:R-:W-:-:S04]  /*1770*/  IMAD R3, R0, UR15, R3 ;  /* 0x0000000f00037c24 */ /* 0x001fc8000f8e0203 */
[----:B------:R-:W-:-:S04]  /*1780*/  VIADD R3, R3, UR6 ;  /* 0x0000000603037c36 */ /* 0x000fc80008000000 */
[C---:B-1----:R-:W-:Y:S01]  /*1790*/  VIADD R12, R3.reuse, 0x2 ;  /* 0x00000002030c7836 */ /* 0x042fe20000000000 */
[C---:B------:R-:W-:Y:S02]  /*17a0*/  IADD3 R11, PT, PT, R3.reuse, 0x1, RZ ;  /* 0x00000001030b7810 */ /* 0x040fe40007ffe0ff */
[----:B--2---:R-:W-:Y:S02]  /*17b0*/  ISETP.GE.AND P1, PT, R3, UR7, PT ;  /* 0x0000000703007c0c */ /* 0x004fe4000bf26270 */
[----:B------:R-:W-:Y:S02]  /*17c0*/  ISETP.GE.AND P2, PT, R11, UR7, PT ;  /* 0x000000070b007c0c */ /* 0x000fe4000bf46270 */
[----:B------:R-:W-:Y:S02]  /*17d0*/  ISETP.GT.AND P1, PT, R3, -0x1, !P1 ;  /* 0xffffffff0300780c */ /* 0x000fe40004f24270 */
[----:B------:R-:W-:Y:S01]  /*17e0*/  ISETP.GT.AND P2, PT, R11, -0x1, !P2 ;  /* 0xffffffff0b00780c */ /* 0x000fe20005744270 */
[----:B------:R-:W-:Y:S01]  /*17f0*/  IMAD.IADD R11, R10, 0x1, R3 ;  /* 0x000000010a0b7824 */ /* 0x000fe200078e0203 */
[----:B------:R-:W-:Y:S01]  /*1800*/  PLOP3.LUT P1, PT, P1, P0, PT, 0x80, 0x8 ;  /* 0x000000000008781c */ /* 0x000fe20000f21070 */
[----:B------:R-:W-:Y:S01]  /*1810*/  VIADD R3, R3, 0x3 ;  /* 0x0000000303037836 */ /* 0x000fe20000000000 */
[----:B------:R-:W-:-:S02]  /*1820*/  ISETP.GE.AND P3, PT, R12, UR7, PT ;  /* 0x000000070c007c0c */ /* 0x000fc4000bf66270 */
[----:B------:R-:W-:Y:S02]  /*1830*/  PLOP3.LUT P2, PT, P2, P0, PT, 0x80, 0x8 ;  /* 0x000000000008781c */ /* 0x000fe40001741070 */
[----:B------:R-:W-:Y:S02]  /*1840*/  ISETP.GE.AND P4, PT, R3, UR7, PT ;  /* 0x0000000703007c0c */ /* 0x000fe4000bf86270 */
[----:B---3--:R-:W-:Y:S02]  /*1850*/  IADD3 R16, P5, PT, R11, UR8, RZ ;  /* 0x000000080b107c10 */ /* 0x008fe4000ffbe0ff */
[----:B------:R-:W-:Y:S02]  /*1860*/  ISETP.GT.AND P3, PT, R12, -0x1, !P3 ;  /* 0xffffffff0c00780c */ /* 0x000fe40005f64270 */
[----:B------:R-:W-:Y:S02]  /*1870*/  ISETP.GT.AND P4, PT, R3, -0x1, !P4 ;  /* 0xffffffff0300780c */ /* 0x000fe40006784270 */
[----:B------:R-:W-:-:S02]  /*1880*/  LEA.HI.X.SX32 R17, R11, UR9, 0x1, P5 ;  /* 0x000000090b117c11 */ /* 0x000fc4000a8f0eff */
[----:B------:R-:W-:Y:S02]  /*1890*/  PLOP3.LUT P3, PT, P3, P0, PT, 0x80, 0x8 ;  /* 0x000000000008781c */ /* 0x000fe40001f61070 */
[----:B------:R-:W-:Y:S01]  /*18a0*/  PLOP3.LUT P4, PT, P4, P0, PT, 0x80, 0x8 ;  /* 0x000000000008781c */ /* 0x000fe20002781070 */
[----:B------:R-:W2:Y:S04]  /*18b0*/  @P1 LDG.E.U8 R15, desc[UR12][R16.64] ;  /* 0x0000000c100f1981 */ /* 0x000ea8000c1e1100 */
[----:B------:R-:W3:Y:S06]  /*18c0*/  @P2 LDG.E.U8 R13, desc[UR12][R16.64+0x1] ;  /* 0x0000010c100d2981 */ /* 0x000eec000c1e1100 */
[----:B------:R-:W4:Y:S04]  /*18d0*/  @P3 LDG.E.U8 R11, desc[UR12][R16.64+0x2] ;  /* 0x0000020c100b3981 */ /* 0x000f28000c1e1100 */
[----:B------:R4:W4:Y:S01]  /*18e0*/  @P4 LDG.E.U8 R3, desc[UR12][R16.64+0x3] ;  /* 0x0000030c10034981 */ /* 0x000922000c1e1100 */
[----:B------:R-:W0:Y:S01]  /*18f0*/  S2UR UR9, SR_CgaCtaId ;  /* 0x00000000000979c3 */ /* 0x000e220000008800 */
[----:B------:R-:W-:Y:S01]  /*1900*/  UMOV UR8, 0x400 ;  /* 0x0000040000087882 */ /* 0x000fe20000000000 */
[----:B------:R-:W-:-:S02]  /*1910*/  UIADD3 UR7, UPT, UPT, UR17, UR6, URZ ;  /* 0x0000000611077290 */ /* 0x000fc4000fffe0ff */
[----:B------:R-:W-:Y:S02]  /*1920*/  UIADD3 UR6, UPT, UPT, UR6, 0x4, URZ ;  /* 0x0000000406067890 */ /* 0x000fe4000fffe0ff */
[----:B0-----:R-:W-:-:S04]  /*1930*/  ULEA UR8, UR9, UR8, 0x18 ;  /* 0x0000000809087291 */ /* 0x001fc8000f8ec0ff */
[----:B------:R-:W-:-:S09]  /*1940*/  ULEA UR7, UR7, UR8, 0x2 ;  /* 0x0000000807077291 */ /* 0x000fd2000f8e10ff */
[----:B------:R-:W-:Y:S01]  /*1950*/  @P4 LDS R22, [UR7+0xc] ;  /* 0x00000c07ff164984 */ /* 0x000fe20008000800 */
[--C-:B--2--5:R-:W-:Y:S02]  /*1960*/  @P1 IADD3 R12, PT, PT, R15, UR4, -R8.reuse ;  /* 0x000000040f0c1c10 */ /* 0x124fe4000fffe808 */
[----:B------:R-:W0:Y:S01]  /*1970*/  @P1 I2F.U16 R15, R15 ;  /* 0x0000000f000f1306 */ /* 0x000e220000101000 */
[--C-:B---3--:R-:W-:Y:S02]  /*1980*/  @P2 IADD3 R14, PT, PT, R13, UR4, -R8.reuse ;  /* 0x000000040d0e2c10 */ /* 0x108fe4000fffe808 */
[----:B------:R-:W-:Y:S02]  /*1990*/  @P1 LEA R18, R12, UR8, 0x2 ;  /* 0x000000080c121c11 */ /* 0x000fe4000f8e10ff */
[----:B------:R-:W-:Y:S01]  /*19a0*/  @P2 LEA R19, R14, UR8, 0x2 ;  /* 0x000000080e132c11 */ /* 0x000fe2000f8e10ff */
[----:B------:R-:W-:Y:S01]  /*19b0*/  @P1 LDS R12, [UR7] ;  /* 0x00000007ff0c1984 */ /* 0x000fe20008000800 */
[--C-:B----4-:R-:W-:Y:S01]  /*19c0*/  @P3 IADD3 R16, PT, PT, R11, UR4, -R8.reuse ;  /* 0x000000040b103c10 */ /* 0x110fe2000fffe808 */
[----:B------:R-:W1:Y:S02]  /*19d0*/  @P2 I2F.U16 R13, R13 ;  /* 0x0000000d000d2306 */ /* 0x000e640000101000 */
[----:B------:R-:W2:Y:S01]  /*19e0*/  @P1 LDS R17, [R18+0x3fc] ;  /* 0x0003fc0012111984 */ /* 0x000ea20000000800 */
[----:B------:R-:W-:-:S02]  /*19f0*/  @P4 IADD3 R21, PT, PT, R3, UR4, -R8 ;  /* 0x0000000403154c10 */ /* 0x000fc4000fffe808 */
[----:B------:R-:W-:Y:S01]  /*1a00*/  @P3 LEA R20, R16, UR8, 0x2 ;  /* 0x0000000810143c11 */ /* 0x000fe2000f8e10ff */
[----:B------:R-:W-:Y:S01]  /*1a10*/  @P2 LDS R14, [UR7+0x4] ;  /* 0x00000407ff0e2984 */ /* 0x000fe20008000800 */
[----:B------:R-:W-:Y:S01]  /*1a20*/  @P4 LEA R23, R21, UR8, 0x2 ;  /* 0x0000000815174c11 */ /* 0x000fe2000f8e10ff */
[----:B------:R-:W3:Y:S02]  /*1a30*/  @P3 I2F.U16 R11, R11 ;  /* 0x0000000b000b3306 */ /* 0x000ee40000101000 */
[----:B------:R-:W4:Y:S04]  /*1a40*/  @P2 LDS R19, [R19+0x3fc] ;  /* 0x0003fc0013132984 */ /* 0x000f280000000800 */
[----:B------:R-:W-:Y:S02]  /*1a50*/  @P3 LDS R16, [UR7+0x8] ;  /* 0x00000807ff103984 */ /* 0x000fe40008000800 */
[----:B------:R-:W3:Y:S02]  /*1a60*/  @P4 I2F.U16 R3, R3 ;  /* 0x0000000300034306 */ /* 0x000ee40000101000 */
[----:B------:R-:W3:Y:S04]  /*1a70*/  @P3 LDS R21, [R20+0x3fc] ;  /* 0x0003fc0014153984 */ /* 0x000ee80000000800 */
[----:B------:R-:W3:Y:S01]  /*1a80*/  @P4 LDS R23, [R23+0x3fc] ;  /* 0x0003fc0017174984 */ /* 0x000ee20000000800 */
[----:B--2---:R-:W-:-:S04]  /*1a90*/  @P1 FMUL R17, R12, R17 ;  /* 0x000000110c111220 */ /* 0x004fc80000400000 */
[----:B0-----:R-:W-:Y:S01]  /*1aa0*/  @P1 FFMA R6, R17, R15, R6 ;  /* 0x0000000f11061223 */ /* 0x001fe20000000006 */
[----:B------:R-:W-:Y:S01]  /*1ab0*/  @P1 FADD R5, R5, R17 ;  /* 0x0000001105051221 */ /* 0x000fe20000000000 */
[----:B----4-:R-:W-:-:S04]  /*1ac0*/  @P2 FMUL R19, R14, R19 ;  /* 0x000000130e132220 */ /* 0x010fc80000400000 */
[----:B-1----:R-:W-:Y:S01]  /*1ad0*/  @P2 FFMA R6, R19, R13, R6 ;  /* 0x0000000d13062223 */ /* 0x002fe20000000006 */
[----:B------:R-:W-:Y:S01]  /*1ae0*/  @P2 FADD R5, R5, R19 ;  /* 0x0000001305052221 */ /* 0x000fe20000000000 */
[----:B---3--:R-:W-:-:S04]  /*1af0*/  @P3 FMUL R21, R16, R21 ;  /* 0x0000001510153220 */ /* 0x008fc80000400000 */
[----:B------:R-:W-:Y:S01]  /*1b00*/  @P3 FFMA R6, R21, R11, R6 ;  /* 0x0000000b15063223 */ /* 0x000fe20000000006 */
[----:B------:R-:W-:Y:S01]  /*1b10*/  @P4 FMUL R23, R22, R23 ;  /* 0x0000001716174220 */ /* 0x000fe20000400000 */
[----:B------:R-:W-:-:S03]  /*1b20*/  @P3 FADD R5, R5, R21 ;  /* 0x0000001505053221 */ /* 0x000fc60000000000 */
[----:B------:R-:W-:Y:S01]  /*1b30*/  @P4 FFMA R6, R23, R3, R6 ;  /* 0x0000000317064223 */ /* 0x000fe20000000006 */
[----:B------:R-:W-:-:S07]  /*1b40*/  @P4 FADD R5, R5, R23 ;  /* 0x0000001705054221 */ /* 0x000fce0000000000 */
.L_x_15:
[----:B------:R-:W-:Y:S05]  /*1b50*/  BRA.U !UP2, `(.L_x_16) ;  /* 0x000000010a9c7547 */ /* 0x000fea000b800000 */
[----:B------:R-:W0:Y:S01]  /*1b60*/  S2R R3, SR_TID.X ;  /* 0x0000000000037919 */ /* 0x000e220000002100 */
[----:B------:R-:W2:Y:S01]  /*1b70*/  LDCU UR7, c[0x0][0x3a4] ;  /* 0x00007480ff0777ac */ /* 0x000ea20008000800 */
[----:B------:R-:W1:Y:S01]  /*1b80*/  LDCU.64 UR8, c[0x0][0x380] ;  /* 0x00007000ff0877ac */ /* 0x000e620008000a00 */
[----:B0-----:R-:W-:-:S04]  /*1b90*/  IMAD R3, R0, UR15, R3 ;  /* 0x0000000f00037c24 */ /* 0x001fc8000f8e0203 */
[----:B------:R-:W-:-:S04]  /*1ba0*/  VIADD R3, R3, UR6 ;  /* 0x0000000603037c36 */ /* 0x000fc80008000000 */
[C---:B------:R-:W-:Y:S01]  /*1bb0*/  VIADD R11, R3.reuse, 0x1 ;  /* 0x00000001030b7836 */ /* 0x040fe20000000000 */
[----:B--2---:R-:W-:-:S04]  /*1bc0*/  ISETP.GE.AND P1, PT, R3, UR7, PT ;  /* 0x0000000703007c0c */ /* 0x004fc8000bf26270 */
[----:B------:R-:W-:Y:S01]  /*1bd0*/  ISETP.GT.AND P1, PT, R3, -0x1, !P1 ;  /* 0xffffffff0300780c */ /* 0x000fe20004f24270 */
[----:B------:R-:W-:Y:S01]  /*1be0*/  IMAD.IADD R3, R10, 0x1, R3 ;  /* 0x000000010a037824 */ /* 0x000fe200078e0203 */
[C---:B------:R-:W-:Y:S02]  /*1bf0*/  ISETP.GE.AND P2, PT, R11.reuse, UR7, PT ;  /* 0x000000070b007c0c */ /* 0x040fe4000bf46270 */
[----:B------:R-:W-:Y:S02]  /*1c00*/  PLOP3.LUT P1, PT, P1, P0, PT, 0x80, 0x8 ;  /* 0x000000000008781c */ /* 0x000fe40000f21070 */
[----:B------:R-:W-:Y:S02]  /*1c10*/  ISETP.GT.AND P2, PT, R11, -0x1, !P2 ;  /* 0xffffffff0b00780c */ /* 0x000fe40005744270 */
[----:B-1----:R-:W-:Y:S02]  /*1c20*/  IADD3 R12, P3, PT, R3, UR8, RZ ;  /* 0x00000008030c7c10 */ /* 0x002fe4000ff7e0ff */
[----:B------:R-:W-:-:S02]  /*1c30*/  PLOP3.LUT P2, PT, P2, P0, PT, 0x80, 0x8 ;  /* 0x000000000008781c */ /* 0x000fc40001741070 */
[----:B------:R-:W-:-:S05]  /*1c40*/  LEA.HI.X.SX32 R13, R3, UR9, 0x1, P3 ;  /* 0x00000009030d7c11 */ /* 0x000fca00098f0eff */
[----:B------:R-:W2:Y:S06]  /*1c50*/  @P1 LDG.E.U8 R3, desc[UR12][R12.64] ;  /* 0x0000000c0c031981 */ /* 0x000eac000c1e1100 */
[----:B------:R0:W3:Y:S01]  /*1c60*/  @P2 LDG.E.U8 R15, desc[UR12][R12.64+0x1] ;  /* 0x0000010c0c0f2981 */ /* 0x0000e2000c1e1100 */
[----:B------:R-:W1:Y:S01]  /*1c70*/  S2UR UR9, SR_CgaCtaId ;  /* 0x00000000000979c3 */ /* 0x000e620000008800 */
[----:B------:R-:W-:Y:S01]  /*1c80*/  UMOV UR8, 0x400 ;  /* 0x0000040000087882 */ /* 0x000fe20000000000 */
[----:B------:R-:W-:Y:S02]  /*1c90*/  UIADD3 UR7, UPT, UPT, UR17, UR6, URZ ;  /* 0x0000000611077290 */ /* 0x000fe4000fffe0ff */
[----:B------:R-:W-:-:S02]  /*1ca0*/  UIADD3 UR6, UPT, UPT, UR6, 0x2, URZ ;  /* 0x0000000206067890 */ /* 0x000fc4000fffe0ff */
[----:B-1----:R-:W-:-:S04]  /*1cb0*/  ULEA UR8, UR9, UR8, 0x18 ;  /* 0x0000000809087291 */ /* 0x002fc8000f8ec0ff */
[----:B------:R-:W-:-:S09]  /*1cc0*/  ULEA UR7, UR7, UR8, 0x2 ;  /* 0x0000000807077291 */ /* 0x000fd2000f8e10ff */
[----:B0-----:R-:W-:Y:S01]  /*1cd0*/  @P2 LDS R12, [UR7+0x4] ;  /* 0x00000407ff0c2984 */ /* 0x001fe20008000800 */
[--C-:B--2--5:R-:W-:Y:S02]  /*1ce0*/  @P1 IADD3 R11, PT, PT, R3, UR4, -R8.reuse ;  /* 0x00000004030b1c10 */ /* 0x124fe4000fffe808 */
[----:B------:R-:W0:Y:S02]  /*1cf0*/  @P1 I2F.U16 R3, R3 ;  /* 0x0000000300031306 */ /* 0x000e240000101000 */
[----:B------:R-:W-:Y:S02]  /*1d00*/  @P1 LEA R14, R11, UR8, 0x2 ;  /* 0x000000080b0e1c11 */ /* 0x000fe4000f8e10ff */
[----:B---3--:R-:W-:Y:S01]  /*1d10*/  @P2 IADD3 R16, PT, PT, R15, UR4, -R8 ;  /* 0x000000040f102c10 */ /* 0x008fe2000fffe808 */
[----:B------:R-:W-:Y:S03]  /*1d20*/  @P1 LDS R11, [UR7] ;  /* 0x00000007ff0b1984 */ /* 0x000fe60008000800 */
[----:B------:R-:W-:Y:S01]  /*1d30*/  @P2 LEA R16, R16, UR8, 0x2 ;  /* 0x0000000810102c11 */ /* 0x000fe2000f8e10ff */
[----:B------:R-:W1:Y:S01]  /*1d40*/  @P1 LDS R14, [R14+0x3fc] ;  /* 0x0003fc000e0e1984 */ /* 0x000e620000000800 */
[----:B------:R-:W2:Y:S03]  /*1d50*/  @P2 I2F.U16 R15, R15 ;  /* 0x0000000f000f2306 */ /* 0x000ea60000101000 */
[----:B------:R-:W3:Y:S01]  /*1d60*/  @P2 LDS R13, [R16+0x3fc] ;  /* 0x0003fc00100d2984 */ /* 0x000ee20000000800 */
[----:B-1----:R-:W-:Y:S01]  /*1d70*/  @P1 FMUL R11, R11, R14 ;  /* 0x0000000e0b0b1220 */ /* 0x002fe20000400000 */
[----:B---3--:R-:W-:-:S03]  /*1d80*/  @P2 FMUL R13, R12, R13 ;  /* 0x0000000d0c0d2220 */ /* 0x008fc60000400000 */
[----:B0-----:R-:W-:Y:S01]  /*1d90*/  @P1 FFMA R6, R11, R3, R6 ;  /* 0x000000030b061223 */ /* 0x001fe20000000006 */
[----:B------:R-:W-:-:S03]  /*1da0*/  @P1 FADD R5, R5, R11 ;  /* 0x0000000b05051221 */ /* 0x000fc60000000000 */
[----:B--2---:R-:W-:Y:S01]  /*1db0*/  @P2 FFMA R6, R13, R15, R6 ;  /* 0x0000000f0d062223 */ /* 0x004fe20000000006 */
[----:B------:R-:W-:-:S07]  /*1dc0*/  @P2 FADD R5, R5, R13 ;  /* 0x0000000d05052221 */ /* 0x000fce0000000000 */
.L_x_16:
[----:B------:R-:W-:Y:S01]  /*1dd0*/  VIADD R3, R2, UR6 ;  /* 0x0000000602037c36 */ /* 0x000fe20008000000 */
[----:B------:R-:W-:Y:S04]  /*1de0*/  BSSY.RECONVERGENT B0, `(.L_x_17) ;  /* 0x0000017000007945 */ /* 0x000fe80003800200 */
[----:B------:R-:W-:-:S04]  /*1df0*/  ISETP.GE.AND P1, PT, R3, UR10, PT ;  /* 0x0000000a03007c0c */ /* 0x000fc8000bf26270 */
[----:B------:R-:W-:-:S04]  /*1e00*/  ISETP.GT.AND P1, PT, R3, -0x1, !P1 ;  /* 0xffffffff0300780c */ /* 0x000fc80004f24270 */
[----:B------:R-:W-:-:S13]  /*1e10*/  PLOP3.LUT P1, PT, P1, P0, PT, 0x80, 0x8 ;  /* 0x000000000008781c */ /* 0x000fda0000f21070 */
[----:B------:R-:W-:Y:S05]  /*1e20*/  @!P1 BRA `(.L_x_18) ;  /* 0x0000000000489947 */ /* 0x000fea0003800000 */
[----:B------:R-:W0:Y:S01]  /*1e30*/  LDCU.64 UR8, c[0x0][0x380] ;  /* 0x00007000ff0877ac */ /* 0x000e220008000a00 */
[----:B------:R-:W-:-:S05]  /*1e40*/  IMAD.IADD R10, R10, 0x1, R3 ;  /* 0x000000010a0a7824 */ /* 0x000fca00078e0203 */
[----:B0-----:R-:W-:-:S04]  /*1e50*/  IADD3 R2, P0, PT, R10, UR8, RZ ;  /* 0x000000080a027c10 */ /* 0x001fc8000ff1e0ff */
[----:B------:R-:W-:-:S06]  /*1e60*/  LEA.HI.X.SX32 R3, R10, UR9, 0x1, P0 ;  /* 0x000000090a037c11 */ /* 0x000fcc00080f0eff */
[----:B------:R-:W2:Y:S01]  /*1e70*/  LDG.E.U8 R3, desc[UR12][R2.64] ;  /* 0x0000000c02037981 */ /* 0x000ea2000c1e1100 */
[----:B------:R-:W0:Y:S01]  /*1e80*/  S2UR UR9, SR_CgaCtaId ;  /* 0x00000000000979c3 */ /* 0x000e220000008800 */
[----:B------:R-:W-:Y:S01]  /*1e90*/  UMOV UR8, 0x400 ;  /* 0x0000040000087882 */ /* 0x000fe20000000000 */
[----:B------:R-:W-:Y:S02]  /*1ea0*/  UIADD3 UR7, UPT, UPT, UR17, UR6, URZ ;  /* 0x0000000611077290 */ /* 0x000fe4000fffe0ff */
[----:B0-----:R-:W-:-:S04]  /*1eb0*/  ULEA UR8, UR9, UR8, 0x18 ;  /* 0x0000000809087291 */ /* 0x001fc8000f8ec0ff */
[----:B------:R-:W-:Y:S01]  /*1ec0*/  ULEA UR7, UR7, UR8, 0x2 ;  /* 0x0000000807077291 */ /* 0x000fe2000f8e10ff */
[----:B--2--5:R-:W-:Y:S01]  /*1ed0*/  IADD3 R10, PT, PT, R3, UR4, -R8 ;  /* 0x00000004030a7c10 */ /* 0x024fe2000fffe808 */
[----:B-1----:R-:W0:Y:S03]  /*1ee0*/  I2F.U16 R12, R3 ;  /* 0x00000003000c7306 */ /* 0x002e260000101000 */
[----:B------:R-:W-:-:S04]  /*1ef0*/  LEA R11, R10, UR8, 0x2 ;  /* 0x000000080a0b7c11 */ /* 0x000fc8000f8e10ff */
[----:B------:R-:W-:Y:S04]  /*1f00*/  LDS R10, [UR7] ;  /* 0x00000007ff0a7984 */ /* 0x000fe80008000800 */
[----:B------:R-:W1:Y:S02]  /*1f10*/  LDS R11, [R11+0x3fc] ;  /* 0x0003fc000b0b7984 */ /* 0x000e640000000800 */
[----:B-1----:R-:W-:-:S04]  /*1f20*/  FMUL R13, R10, R11 ;  /* 0x0000000b0a0d7220 */ /* 0x002fc80000400000 */
[----:B0-----:R-:W-:Y:S01]  /*1f30*/  FFMA R6, R13, R12, R6 ;  /* 0x0000000c0d067223 */ /* 0x001fe20000000006 */
[----:B------:R-:W-:-:S07]  /*1f40*/  FADD R5, R5, R13 ;  /* 0x0000000d05057221 */ /* 0x000fce0000000000 */
.L_x_18:
[----:B------:R-:W-:Y:S05]  /*1f50*/  BSYNC.RECONVERGENT B0 ;  /* 0x0000000000007941 */ /* 0x000fea0003800200 */
.L_x_17:
[----:B------:R-:W-:Y:S05]  /*1f60*/  BRA.U UP0, `(.L_x_19) ;  /* 0xffffffed002c7547 */ /* 0x000fea000b83ffff */
.L_x_12:
[----:B------:R-:W0:Y:S01]  /*1f70*/  MUFU.RCP R0, R5 ;  /* 0x0000000500007308 */ /* 0x000e220000001000 */
[----:B------:R-:W-:Y:S07]  /*1f80*/  BSSY.RECONVERGENT B0, `(.L_x_20) ;  /* 0x000000c000007945 */ /* 0x000fee0003800200 */
[----:B------:R-:W3:Y:S01]  /*1f90*/  FCHK P0, R6, R5 ;  /* 0x0000000506007302 */ /* 0x000ee20000000000 */
[----:B0-----:R-:W-:-:S04]  /*1fa0*/  FFMA R3, R0, -R5, 1 ;  /* 0x3f80000000037423 */ /* 0x001fc80000000805 */
[----:B------:R-:W-:-:S04]  /*1fb0*/  FFMA R0, R0, R3, R0 ;  /* 0x0000000300007223 */ /* 0x000fc80000000000 */
[----:B------:R-:W-:-:S04]  /*1fc0*/  FFMA R3, R0, R6, RZ ;  /* 0x0000000600037223 */ /* 0x000fc800000000ff */
[----:B------:R-:W-:-:S04]  /*1fd0*/  FFMA R2, R3, -R5, R6 ;  /* 0x8000000503027223 */ /* 0x000fc80000000006 */
[----:B------:R-:W-:Y:S01]  /*1fe0*/  FFMA R0, R0, R2, R3 ;  /* 0x0000000200007223 */ /* 0x000fe20000000003 */
[----:B---3--:R-:W-:Y:S06]  /*1ff0*/  @!P0 BRA `(.L_x_21) ;  /* 0x0000000000108947 */ /* 0x008fec0003800000 */
[----:B------:R-:W-:Y:S01]  /*2000*/  IMAD.MOV.U32 R0, RZ, RZ, R6 ;  /* 0x000000ffff007224 */ /* 0x000fe200078e0006 */
[----:B------:R-:W-:Y:S01]  /*2010*/  MOV R2, 0x2040 ;  /* 0x0000204000027802 */ /* 0x000fe20000000f00 */
[----:B------:R-:W-:-:S07]  /*2020*/  IMAD.MOV.U32 R3, RZ, RZ, R5 ;  /* 0x000000ffff037224 */ /* 0x000fce00078e0005 */
[----:B-12--5:R-:W-:Y:S05]  /*2030*/  CALL.REL.NOINC `($__internal_0_$__cuda_sm3x_div_rn_noftz_f32_slowpath) ;  /* 0x00000000001c7944 */ /* 0x026fea0003c00000 */
.L_x_21:
[----:B------:R-:W-:Y:S05]  /*2040*/  BSYNC.RECONVERGENT B0 ;  /* 0x0000000000007941 */ /* 0x000fea0003800200 */
.L_x_20:
[----:B------:R-:W0:Y:S01]  /*2050*/  LDCU.64 UR4, c[0x0][0x388] ;  /* 0x00007100ff0477ac */ /* 0x000e220008000a00 */
[----:B------:R-:W3:Y:S01]  /*2060*/  F2I.U32.TRUNC.NTZ R5, R0 ;  /* 0x0000000000057305 */ /* 0x000ee2000020f000 */
[----:B0-----:R-:W-:-:S04]  /*2070*/  IADD3 R2, P0, PT, R4, UR4, RZ ;  /* 0x0000000404027c10 */ /* 0x001fc8000ff1e0ff */
[----:B------:R-:W-:-:S05]  /*2080*/  LEA.HI.X.SX32 R3, R4, UR5, 0x1, P0 ;  /* 0x0000000504037c11 */ /* 0x000fca00080f0eff */
[----:B---3--:R-:W-:Y:S01]  /*2090*/  STG.E.U8 desc[UR12][R2.64], R5 ;  /* 0x0000000502007986 */ /* 0x008fe2000c10110c */
[----:B------:R-:W-:Y:S05]  /*20a0*/  EXIT ;  /* 0x000000000000794d */ /* 0x000fea0003800000 */
        .weak           $__internal_0_$__cuda_sm3x_div_rn_noftz_f32_slowpath
        .type           $__internal_0_$__cuda_sm3x_div_rn_noftz_f32_slowpath,@function
        .size           $__internal_0_$__cuda_sm3x_div_rn_noftz_f32_slowpath,(.L_x_64 - $__internal_0_$__cuda_sm3x_div_rn_noftz_f32_slowpath)
$__internal_0_$__cuda_sm3x_div_rn_noftz_f32_slowpath:
[----:B------:R-:W-:Y:S01]  /*20b0*/  SHF.R.U32.HI R6, RZ, 0x17, R3 ;  /* 0x00000017ff067819 */ /* 0x000fe20000011603 */
[----:B------:R-:W-:Y:S01]  /*20c0*/  BSSY.RECONVERGENT B1, `(.L_x_22) ;  /* 0x0000062000017945 */ /* 0x000fe20003800200 */
[----:B------:R-:W-:Y:S02]  /*20d0*/  SHF.R.U32.HI R5, RZ, 0x17, R0 ;  /* 0x00000017ff057819 */ /* 0x000fe40000011600 */
[----:B------:R-:W-:Y:S02]  /*20e0*/  LOP3.LUT R10, R6, 0xff, RZ, 0xc0, !PT ;  /* 0x000000ff060a7812 */ /* 0x000fe400078ec0ff */
[----:B------:R-:W-:-:S03]  /*20f0*/  LOP3.LUT R8, R5, 0xff, RZ, 0xc0, !PT ;  /* 0x000000ff05087812 */ /* 0x000fc600078ec0ff */
[----:B------:R-:W-:Y:S02]  /*2100*/  VIADD R7, R10, 0xffffffff ;  /* 0xffffffff0a077836 */ /* 0x000fe40000000000 */
[----:B------:R-:W-:-:S03]  /*2110*/  VIADD R6, R8, 0xffffffff ;  /* 0xffffffff08067836 */ /* 0x000fc60000000000 */
[----:B------:R-:W-:-:S04]  /*2120*/  ISETP.GT.U32.AND P0, PT, R7, 0xfd, PT ;  /* 0x000000fd0700780c */ /* 0x000fc80003f04070 */
[----:B------:R-:W-:-:S13]  /*2130*/  ISETP.GT.U32.OR P0, PT, R6, 0xfd, P0 ;  /* 0x000000fd0600780c */ /* 0x000fda0000704470 */
[----:B------:R-:W-:Y:S01]  /*2140*/  @!P0 IMAD.MOV.U32 R5, RZ, RZ, RZ ;  /* 0x000000ffff058224 */ /* 0x000fe200078e00ff */
[----:B------:R-:W-:Y:S06]  /*2150*/  @!P0 BRA `(.L_x_23) ;  /* 0x00000000005c8947 */ /* 0x000fec0003800000 */
[----:B------:R-:W-:Y:S02]  /*2160*/  FSETP.GTU.FTZ.AND P0, PT, |R0|, +INF , PT ;  /* 0x7f8000000000780b */ /* 0x000fe40003f1c200 */
[----:B------:R-:W-:-:S04]  /*2170*/  FSETP.GTU.FTZ.AND P1, PT, |R3|, +INF , PT ;  /* 0x7f8000000300780b */ /* 0x000fc80003f3c200 */
[----:B------:R-:W-:-:S13]  /*2180*/  PLOP3.LUT P0, PT, P0, P1, PT, 0xf8, 0x8f ;  /* 0x00000000008f781c */ /* 0x000fda0000703f70 */
[----:B------:R-:W-:Y:S05]  /*2190*/  @P0 BRA `(.L_x_24) ;  /* 0x00000004004c0947 */ /* 0x000fea0003800000 */
[----:B------:R-:W-:-:S13]  /*21a0*/  LOP3.LUT P0, RZ, R3, 0x7fffffff, R0, 0xc8, !PT ;  /* 0x7fffffff03ff7812 */ /* 0x000fda000780c800 */
[----:B------:R-:W-:Y:S05]  /*21b0*/  @!P0 BRA `(.L_x_25) ;  /* 0x00000004003c8947 */ /* 0x000fea0003800000 */
[C---:B------:R-:W-:Y:S02]  /*21c0*/  FSETP.NEU.FTZ.AND P0, PT, |R0|.reuse, +INF , PT ;  /* 0x7f8000000000780b */ /* 0x040fe40003f1d200 */
[----:B------:R-:W-:Y:S02]  /*21d0*/  FSETP.NEU.FTZ.AND P2, PT, |R3|, +INF , PT ;  /* 0x7f8000000300780b */ /* 0x000fe40003f5d200 */
[----:B------:R-:W-:-:S11]  /*21e0*/  FSETP.NEU.FTZ.AND P1, PT, |R0|, +INF , PT ;  /* 0x7f8000000000780b */ /* 0x000fd60003f3d200 */
[----:B------:R-:W-:Y:S05]  /*21f0*/  @!P2 BRA !P0, `(.L_x_25) ;  /* 0x00000004002ca947 */ /* 0x000fea0004000000 */
[----:B------:R-:W-:-:S04]  /*2200*/  LOP3.LUT P0, RZ, R0, 0x7fffffff, RZ, 0xc0, !PT ;  /* 0x7fffffff00ff7812 */ /* 0x000fc8000780c0ff */
[----:B------:R-:W-:-:S13]  /*2210*/  PLOP3.LUT P0, PT, P2, P0, PT, 0x2f, 0xf2 ;  /* 0x0000000000f2781c */ /* 0x000fda0001700577 */
[----:B------:R-:W-:Y:S05]  /*2220*/  @P0 BRA `(.L_x_26) ;  /* 0x0000000400180947 */ /* 0x000fea0003800000 */
[----:B------:R-:W-:-:S04]  /*2230*/  LOP3.LUT P0, RZ, R3, 0x7fffffff, RZ, 0xc0, !PT ;  /* 0x7fffffff03ff7812 */ /* 0x000fc8000780c0ff */
[----:B------:R-:W-:-:S13]  /*2240*/  PLOP3.LUT P0, PT, P1, P0, PT, 0x2f, 0xf2 ;  /* 0x0000000000f2781c */ /* 0x000fda0000f00577 */
[----:B------:R-:W-:Y:S05]  /*2250*/  @P0 BRA `(.L_x_27) ;  /* 0x0000000400000947 */ /* 0x000fea0003800000 */
[----:B------:R-:W-:Y:S02]  /*2260*/  ISETP.GE.AND P0, PT, R6, RZ, PT ;  /* 0x000000ff0600720c */ /* 0x000fe40003f06270 */
[----:B------:R-:W-:-:S11]  /*2270*/  ISETP.GE.AND P1, PT, R7, RZ, PT ;  /* 0x000000ff0700720c */ /* 0x000fd60003f26270 */
[----:B------:R-:W-:Y:S01]  /*2280*/  @P0 MOV R5, RZ ;  /* 0x000000ff00050202 */ /* 0x000fe20000000f00 */
[----:B------:R-:W-:Y:S02]  /*2290*/  @!P0 IMAD.MOV.U32 R5, RZ, RZ, -0x40 ;  /* 0xffffffc0ff058424 */ /* 0x000fe400078e00ff */
[----:B------:R-:W-:Y:S01]  /*22a0*/  @!P0 FFMA R0, R0, 1.84467440737095516160e+19, RZ ;  /* 0x5f80000000008823 */ /* 0x000fe200000000ff */
[----:B------:R-:W-:Y:S01]  /*22b0*/  @!P1 FFMA R3, R3, 1.84467440737095516160e+19, RZ ;  /* 0x5f80000003039823 */ /* 0x000fe200000000ff */
[----:B------:R-:W-:-:S07]  /*22c0*/  @!P1 VIADD R5, R5, 0x40 ;  /* 0x0000004005059836 */ /* 0x000fce0000000000 */
.L_x_23:
[----:B------:R-:W-:Y:S01]  /*22d0*/  LEA R6, R10, 0xc0800000, 0x17 ;  /* 0xc08000000a067811 */ /* 0x000fe200078eb8ff */
[----:B------:R-:W-:Y:S04]  /*22e0*/  BSSY.RECONVERGENT B2, `(.L_x_28) ;  /* 0x0000036000027945 */ /* 0x000fe80003800200 */
[----:B------:R-:W-:Y:S02]  /*22f0*/  IMAD.IADD R6, R3, 0x1, -R6 ;  /* 0x0000000103067824 */ /* 0x000fe400078e0a06 */
[----:B------:R-:W-:Y:S02]  /*2300*/  VIADD R3, R8, 0xffffff81 ;  /* 0xffffff8108037836 */ /* 0x000fe40000000000 */
[----:B------:R0:W1:Y:S01]  /*2310*/  MUFU.RCP R7, R6 ;  /* 0x0000000600077308 */ /* 0x0000620000001000 */
[----:B------:R-:W-:Y:S01]  /*2320*/  FADD.FTZ R9, -R6, -RZ ;  /* 0x800000ff06097221 */ /* 0x000fe20000010100 */
[C---:B------:R-:W-:Y:S01]  /*2330*/  IMAD R0, R3.reuse, -0x800000, R0 ;  /* 0xff80000003007824 */ /* 0x040fe200078e0200 */
[----:B0-----:R-:W-:-:S05]  /*2340*/  IADD3 R6, PT, PT, R3, 0x7f, -R10 ;  /* 0x0000007f03067810 */ /* 0x001fca0007ffe80a */
[----:B------:R-:W-:Y:S02]  /*2350*/  IMAD.IADD R6, R6, 0x1, R5 ;  /* 0x0000000106067824 */ /* 0x000fe400078e0205 */
[----:B-1----:R-:W-:-:S04]  /*2360*/  FFMA R8, R7, R9, 1 ;  /* 0x3f80000007087423 */ /* 0x002fc80000000009 */
[----:B------:R-:W-:-:S04]  /*2370*/  FFMA R12, R7, R8, R7 ;  /* 0x00000008070c7223 */ /* 0x000fc80000000007 */
[----:B------:R-:W-:-:S04]  /*2380*/  FFMA R7, R0, R12, RZ ;  /* 0x0000000c00077223 */ /* 0x000fc800000000ff */
[----:B------:R-:W-:-:S04]  /*2390*/  FFMA R8, R9, R7, R0 ;  /* 0x0000000709087223 */ /* 0x000fc80000000000 */
[----:B------:R-:W-:-:S04]  /*23a0*/  FFMA R7, R12, R8, R7 ;  /* 0x000000080c077223 */ /* 0x000fc80000000007 */
[----:B------:R-:W-:-:S04]  /*23b0*/  FFMA R8, R9, R7, R0 ;  /* 0x0000000709087223 */ /* 0x000fc80000000000 */
[----:B------:R-:W-:-:S05]  /*23c0*/  FFMA R0, R12, R8, R7 ;  /* 0x000000080c007223 */ /* 0x000fca0000000007 */
[----:B------:R-:W-:-:S04]  /*23d0*/  SHF.R.U32.HI R3, RZ, 0x17, R0 ;  /* 0x00000017ff037819 */ /* 0x000fc80000011600 */
[----:B------:R-:W-:-:S05]  /*23e0*/  LOP3.LUT R3, R3, 0xff, RZ, 0xc0, !PT ;  /* 0x000000ff03037812 */ /* 0x000fca00078ec0ff */
[----:B------:R-:W-:-:S04]  /*23f0*/  IMAD.IADD R9, R3, 0x1, R6 ;  /* 0x0000000103097824 */ /* 0x000fc800078e0206 */
[----:B------:R-:W-:-:S05]  /*2400*/  VIADD R3, R9, 0xffffffff ;  /* 0xffffffff09037836 */ /* 0x000fca0000000000 */
[----:B------:R-:W-:-:S13]  /*2410*/  ISETP.GE.U32.AND P0, PT, R3, 0xfe, PT ;  /* 0x000000fe0300780c */ /* 0x000fda0003f06070 */
[----:B------:R-:W-:Y:S05]  /*2420*/  @!P0 BRA `(.L_x_29) ;  /* 0x0000000000808947 */ /* 0x000fea0003800000 */
[----:B------:R-:W-:-:S13]  /*2430*/  ISETP.GT.AND P0, PT, R9, 0xfe, PT ;  /* 0x000000fe0900780c */ /* 0x000fda0003f04270 */
[----:B------:R-:W-:Y:S05]  /*2440*/  @P0 BRA `(.L_x_30) ;  /* 0x00000000006c0947 */ /* 0x000fea0003800000 */
[----:B------:R-:W-:-:S13]  /*2450*/  ISETP.GE.AND P0, PT, R9, 0x1, PT ;  /* 0x000000010900780c */ /* 0x000fda0003f06270 */
[----:B------:R-:W-:Y:S05]  /*2460*/  @P0 BRA `(.L_x_31) ;  /* 0x0000000000740947 */ /* 0x000fea0003800000 */
[----:B------:R-:W-:Y:S02]  /*2470*/  ISETP.GE.AND P0, PT, R9, -0x18, PT ;  /* 0xffffffe80900780c */ /* 0x000fe40003f06270 */
[----:B------:R-:W-:-:S11]  /*2480*/  LOP3.LUT R0, R0, 0x80000000, RZ, 0xc0, !PT ;  /* 0x8000000000007812 */ /* 0x000fd600078ec0ff */
[----:B------:R-:W-:Y:S05]  /*2490*/  @!P0 BRA `(.L_x_31) ;  /* 0x0000000000688947 */ /* 0x000fea0003800000 */
[CCC-:B------:R-:W-:Y:S01]  /*24a0*/  FFMA.RZ R3, R12.reuse, R8.reuse, R7.reuse ;  /* 0x000000080c037223 */ /* 0x1c0fe2000000c007 */
[CCC-:B------:R-:W-:Y:S01]  /*24b0*/  FFMA.RM R6, R12.reuse, R8.reuse, R7.reuse ;  /* 0x000000080c067223 */ /* 0x1c0fe20000004007 */
[C---:B------:R-:W-:Y:S02]  /*24c0*/  ISETP.NE.AND P2, PT, R9.reuse, RZ, PT ;  /* 0x000000ff0900720c */ /* 0x040fe40003f45270 */
[----:B------:R-:W-:Y:S02]  /*24d0*/  ISETP.NE.AND P1, PT, R9, RZ, PT ;  /* 0x000000ff0900720c */ /* 0x000fe40003f25270 */
[----:B------:R-:W-:Y:S01]  /*24e0*/  LOP3.LUT R5, R3, 0x7fffff, RZ, 0xc0, !PT ;  /* 0x007fffff03057812 */ /* 0x000fe200078ec0ff */
[----:B------:R-:W-:Y:S01]  /*24f0*/  FFMA.RP R3, R12, R8, R7 ;  /* 0x000000080c037223 */ /* 0x000fe20000008007 */
[----:B------:R-:W-:Y:S02]  /*2500*/  VIADD R8, R9, 0x20 ;  /* 0x0000002009087836 */ /* 0x000fe40000000000 */
[----:B------:R-:W-:Y:S01]  /*2510*/  LOP3.LUT R5, R5, 0x800000, RZ, 0xfc, !PT ;  /* 0x0080000005057812 */ /* 0x000fe200078efcff */
[----:B------:R-:W-:Y:S01]  /*2520*/  IMAD.MOV R7, RZ, RZ, -R9 ;  /* 0x000000ffff077224 */ /* 0x000fe200078e0a09 */
[----:B------:R-:W-:-:S02]  /*2530*/  FSETP.NEU.FTZ.AND P0, PT, R3, R6, PT ;  /* 0x000000060300720b */ /* 0x000fc40003f1d000 */
[----:B------:R-:W-:Y:S02]  /*2540*/  SHF.L.U32 R8, R5, R8, RZ ;  /* 0x0000000805087219 */ /* 0x000fe400000006ff */
[----:B------:R-:W-:Y:S02]  /*2550*/  SEL R6, R7, RZ, P2 ;  /* 0x000000ff07067207 */ /* 0x000fe40001000000 */
[----:B------:R-:W-:Y:S02]  /*2560*/  ISETP.NE.AND P1, PT, R8, RZ, P1 ;  /* 0x000000ff0800720c */ /* 0x000fe40000f25270 */
[----:B------:R-:W-:Y:S02]  /*2570*/  SHF.R.U32.HI R6, RZ, R6, R5 ;  /* 0x00000006ff067219 */ /* 0x000fe40000011605 */
[----:B------:R-:W-:Y:S02]  /*2580*/  PLOP3.LUT P0, PT, P0, P1, PT, 0xf8, 0x8f ;  /* 0x00000000008f781c */ /* 0x000fe40000703f70 */
[----:B------:R-:W-:-:S02]  /*2590*/  SHF.R.U32.HI R8, RZ, 0x1, R6 ;  /* 0x00000001ff087819 */ /* 0x000fc40000011606 */
[----:B------:R-:W-:-:S04]  /*25a0*/  SEL R3, RZ, 0x1, !P0 ;  /* 0x00000001ff037807 */ /* 0x000fc80004000000 */
[----:B------:R-:W-:-:S04]  /*25b0*/  LOP3.LUT R3, R3, 0x1, R8, 0xf8, !PT ;  /* 0x0000000103037812 */ /* 0x000fc800078ef808 */
[----:B------:R-:W-:-:S05]  /*25c0*/  LOP3.LUT R3, R3, R6, RZ, 0xc0, !PT ;  /* 0x0000000603037212 */ /* 0x000fca00078ec0ff */
[----:B------:R-:W-:-:S05]  /*25d0*/  IMAD.IADD R3, R8, 0x1, R3 ;  /* 0x0000000108037824 */ /* 0x000fca00078e0203 */
[----:B------:R-:W-:Y:S01]  /*25e0*/  LOP3.LUT R0, R3, R0, RZ, 0xfc, !PT ;  /* 0x0000000003007212 */ /* 0x000fe200078efcff */
[----:B------:R-:W-:Y:S06]  /*25f0*/  BRA `(.L_x_31) ;  /* 0x0000000000107947 */ /* 0x000fec0003800000 */
.L_x_30:
[----:B------:R-:W-:-:S04]  /*2600*/  LOP3.LUT R0, R0, 0x80000000, RZ, 0xc0, !PT ;  /* 0x8000000000007812 */ /* 0x000fc800078ec0ff */
[----:B------:R-:W-:Y:S01]  /*2610*/  LOP3.LUT R0, R0, 0x7f800000, RZ, 0xfc, !PT ;  /* 0x7f80000000007812 */ /* 0x000fe200078efcff */
[----:B------:R-:W-:Y:S06]  /*2620*/  BRA `(.L_x_31) ;  /* 0x0000000000047947 */ /* 0x000fec0003800000 */
.L_x_29:
[----:B------:R-:W-:-:S07]  /*2630*/  IMAD R0, R6, 0x800000, R0 ;  /* 0x0080000006007824 */ /* 0x000fce00078e0200 */
.L_x_31:
[----:B------:R-:W-:Y:S05]  /*2640*/  BSYNC.RECONVERGENT B2 ;  /* 0x0000000000027941 */ /* 0x000fea0003800200 */
.L_x_28:
[----:B------:R-:W-:Y:S05]  /*2650*/  BRA `(.L_x_32) ;  /* 0x0000000000207947 */ /* 0x000fea0003800000 */
.L_x_27:
[----:B------:R-:W-:-:S04]  /*2660*/  LOP3.LUT R0, R3, 0x80000000, R0, 0x48, !PT ;  /* 0x8000000003007812 */ /* 0x000fc800078e4800 */
[----:B------:R-:W-:Y:S01]  /*2670*/  LOP3.LUT R0, R0, 0x7f800000, RZ, 0xfc, !PT ;  /* 0x7f80000000007812 */ /* 0x000fe200078efcff */
[----:B------:R-:W-:Y:S06]  /*2680*/  BRA `(.L_x_32) ;  /* 0x0000000000147947 */ /* 0x000fec0003800000 */
.L_x_26:
[----:B------:R-:W-:Y:S01]  /*2690*/  LOP3.LUT R0, R3, 0x80000000, R0, 0x48, !PT ;  /* 0x8000000003007812 */ /* 0x000fe200078e4800 */
[----:B------:R-:W-:Y:S06]  /*26a0*/  BRA `(.L_x_32) ;  /* 0x00000000000c7947 */ /* 0x000fec0003800000 */
.L_x_25:
[----:B------:R-:W0:Y:S01]  /*26b0*/  MUFU.RSQ R0, -QNAN ;  /* 0xffc0000000007908 */ /* 0x000e220000001400 */
[----:B------:R-:W-:Y:S05]  /*26c0*/  BRA `(.L_x_32) ;  /* 0x0000000000047947 */ /* 0x000fea0003800000 */
.L_x_24:
[----:B------:R-:W-:-:S07]  /*26d0*/  FADD.FTZ R0, R0, R3 ;  /* 0x0000000300007221 */ /* 0x000fce0000010000 */
.L_x_32:
[----:B------:R-:W-:Y:S05]  /*26e0*/  BSYNC.RECONVERGENT B1 ;  /* 0x0000000000017941 */ /* 0x000fea0003800200 */
.L_x_22:
[----:B------:R-:W-:-:S04]  /*26f0*/  IMAD.MOV.U32 R3, RZ, RZ, 0x0 ;  /* 0x00000000ff037424 */ /* 0x000fc800078e00ff */
[----:B0-----:R-:W-:Y:S05]  /*2700*/  RET.REL.NODEC R2 `(_Z15bilateralFilterPhS_PfS0_iii) ;  /* 0xffffffd8023c7950 */ /* 0x001fea0003c3ffff */
.L_x_33:
[----:B------:R-:W-:-:S00]  /*2710*/  BRA `(.L_x_33) ;  /* 0xfffffffc00fc7947 */ /* 0x000fc0000383ffff */
[----:B------:R-:W-:-:S00]  /*2720*/  NOP ;  /* 0x0000000000007918 */ /* 0x000fc00000000000 */
        /* <DEDUP_REMOVED lines=13> */
.L_x_64:


//--------------------- .text._Z17createRangeKernelPff --------------------------
	.section	.text._Z17createRangeKernelPff,"ax",@progbits
	.align	128
        .global         _Z17createRangeKernelPff
        .type           _Z17createRangeKernelPff,@function
        .size           _Z17createRangeKernelPff,(.L_x_65 - _Z17createRangeKernelPff)
        .other          _Z17createRangeKernelPff,@"STO_CUDA_ENTRY STV_DEFAULT"
_Z17createRangeKernelPff:
.text._Z17createRangeKernelPff:
[----:B------:R-:W-:Y:S01]  /*0000*/  LDC R1, c[0x0][0x37c] ;  /* 0x0000df00ff017b82 */ /* 0x000fe20000000800 */
[----:B------:R-:W0:Y:S07]  /*0010*/  S2R R2, SR_TID.X ;  /* 0x0000000000027919 */ /* 0x000e2e0000002100 */
[----:B------:R-:W1:Y:S01]  /*0020*/  LDC.64 R4, c[0x0][0x380] ;  /* 0x0000e000ff047b82 */ /* 0x000e620000000a00 */
[----:B------:R-:W2:Y:S01]  /*0030*/  LDCU.64 UR4, c[0x0][0x358] ;  /* 0x00006b00ff0477ac */ /* 0x000ea20008000a00 */
[----:B------:R-:W-:Y:S01]  /*0040*/  BSSY.RECONVERGENT B0, `(.L_x_34) ;  /* 0x0000023000007945 */ /* 0x000fe20003800200 */
[C---:B0-----:R-:W-:Y:S01]  /*0050*/  ISETP.GE.U32.AND P0, PT, R2.reuse, 0xff, PT ;  /* 0x000000ff0200780c */ /* 0x041fe20003f06070 */
[----:B-1----:R-:W-:-:S12]  /*0060*/  IMAD.WIDE.U32 R4, R2, 0x4, R4 ;  /* 0x0000000402047825 */ /* 0x002fd800078e0004 */
[----:B--2---:R-:W-:Y:S05]  /*0070*/  @!P0 BRA `(.L_x_35) ;  /* 0x00000000007c8947 */ /* 0x004fea0003800000 */
[----:B------:R-:W0:Y:S01]  /*0080*/  LDC R7, c[0x0][0x388] ;  /* 0x0000e200ff077b82 */ /* 0x000e220000000800 */
[----:B------:R-:W-:Y:S01]  /*0090*/  BSSY.RECONVERGENT B1, `(.L_x_36) ;  /* 0x0000012000017945 */ /* 0x000fe20003800200 */
[----:B0-----:R-:W-:-:S04]  /*00a0*/  FADD R0, R7, R7 ;  /* 0x0000000707007221 */ /* 0x001fc80000000000 */
[----:B------:R-:W-:Y:S01]  /*00b0*/  FMUL R7, R0, R7 ;  /* 0x0000000700077220 */ /* 0x000fe20000400000 */
[----:B------:R-:W-:-:S03]  /*00c0*/  VIADD R0, R2, 0xffffff01 ;  /* 0xffffff0102007836 */ /* 0x000fc60000000000 */
[----:B------:R-:W0:Y:S01]  /*00d0*/  MUFU.RCP R6, R7 ;  /* 0x0000000700067308 */ /* 0x000e220000001000 */
[----:B------:R-:W-:-:S05]  /*00e0*/  IMAD R0, R0, R0, RZ ;  /* 0x0000000000007224 */ /* 0x000fca00078e02ff */
[----:B------:R-:W-:-:S04]  /*00f0*/  I2FP.F32.U32 R0, R0 ;  /* 0x0000000000007245 */ /* 0x000fc80000201000 */
[----:B------:R-:W1:Y:S01]  /*0100*/  FCHK P0, -R0, R7 ;  /* 0x0000000700007302 */ /* 0x000e620000000100 */
[----:B0-----:R-:W-:-:S04]  /*0110*/  FFMA R3, -R7, R6, 1 ;  /* 0x3f80000007037423 */ /* 0x001fc80000000106 */
[----:B------:R-:W-:-:S04]  /*0120*/  FFMA R3, R6, R3, R6 ;  /* 0x0000000306037223 */ /* 0x000fc80000000006 */
[----:B------:R-:W-:-:S04]  /*0130*/  FFMA R6, -R0, R3, RZ ;  /* 0x0000000300067223 */ /* 0x000fc800000001ff */
[----:B------:R-:W-:-:S04]  /*0140*/  FFMA R8, -R7, R6, -R0 ;  /* 0x0000000607087223 */ /* 0x000fc80000000900 */
[----:B------:R-:W-:Y:S01]  /*0150*/  FFMA R3, R3, R8, R6 ;  /* 0x0000000803037223 */ /* 0x000fe20000000006 */
[----:B-1----:R-:W-:Y:S06]  /*0160*/  @!P0 BRA `(.L_x_37) ;  /* 0x0000000000108947 */ /* 0x002fec0003800000 */
[----:B------:R-:W-:Y:S01]  /*0170*/  FADD R3, -R0, -RZ ;  /* 0x800000ff00037221 */ /* 0x000fe20000000100 */
[----:B------:R-:W-:-:S07]  /*0180*/  MOV R6, 0x1a0 ;  /* 0x000001a000067802 */ /* 0x000fce0000000f00 */
[----:B------:R-:W-:Y:S05]  /*0190*/  CALL.REL.NOINC `($__internal_1_$__cuda_sm3x_div_rn_noftz_f32_slowpath) ;  /* 0x00000000005c7944 */ /* 0x000fea0003c00000 */
[----:B------:R-:W-:-:S07]  /*01a0*/  IMAD.MOV.U32 R3, RZ, RZ, R0 ;  /* 0x000000ffff037224 */ /* 0x000fce00078e0000 */
.L_x_37:
[----:B------:R-:W-:Y:S05]  /*01b0*/  BSYNC.RECONVERGENT B1 ;  /* 0x0000000000017941 */ /* 0x000fea0003800200 */
.L_x_36:
[----:B------:R-:W-:Y:S02]  /*01c0*/  IMAD.MOV.U32 R0, RZ, RZ, 0x3bbb989d ;  /* 0x3bbb989dff007424 */ /* 0x000fe400078e00ff */
[----:B------:R-:W-:Y:S02]  /*01d0*/  IMAD.MOV.U32 R7, RZ, RZ, 0x437c0000 ;  /* 0x437c0000ff077424 */ /* 0x000fe400078e00ff */
[----:B------:R-:W-:-:S04]  /*01e0*/  FFMA.SAT R0, R3, R0, 0.5 ;  /* 0x3f00000003007423 */ /* 0x000fc80000002000 */
[----:B------:R-:W-:-:S04]  /*01f0*/  FFMA.RM R0, R0, R7, 12582913 ;  /* 0x4b40000100007423 */ /* 0x000fc80000004007 */
[C---:B------:R-:W-:Y:S01]  /*0200*/  FADD R6, R0.reuse, -12583039 ;  /* 0xcb40007f00067421 */ /* 0x040fe20000000000 */
[----:B------:R-:W-:-:S03]  /*0210*/  IMAD.SHL.U32 R0, R0, 0x800000, RZ ;  /* 0x0080000000007824 */ /* 0x000fc600078e00ff */
[----:B------:R-:W-:-:S04]  /*0220*/  FFMA R6, R3, 1.4426950216293334961, -R6 ;  /* 0x3fb8aa3b03067823 */ /* 0x000fc80000000806 */
[----:B------:R-:W-:-:S04]  /*0230*/  FFMA R6, R3, 1.925963033500011079e-08, R6 ;  /* 0x32a5706003067823 */ /* 0x000fc80000000006 */
[----:B------:R-:W0:Y:S02]  /*0240*/  MUFU.EX2 R3, R6 ;  /* 0x0000000600037308 */ /* 0x000e240000000800 */
[----:B0-----:R-:W-:-:S05]  /*0250*/  FMUL R3, R0, R3 ;  /* 0x0000000300037220 */ /* 0x001fca0000400000 */
[----:B------:R0:W-:Y:S02]  /*0260*/  STG.E desc[UR4][R4.64], R3 ;  /* 0x0000000304007986 */ /* 0x0001e4000c101904 */
.L_x_35:
[----:B------:R-:W-:Y:S05]  /*0270*/  BSYNC.RECONVERGENT B0 ;  /* 0x0000000000007941 */ /* 0x000fea0003800200 */
.L_x_34:
[----:B------:R-:W-:Y:S01]  /*0280*/  BAR.SYNC.DEFER_BLOCKING 0x0 ;  /* 0x0000000000007b1d */ /* 0x000fe20000010000 */
[----:B------:R-:W-:-:S13]  /*0290*/  ISETP.GT.U32.AND P0, PT, R2, 0xfe, PT ;  /* 0x000000fe0200780c */ /* 0x000fda0003f04070 */
[----:B------:R-:W-:Y:S05]  /*02a0*/  @P0 EXIT ;  /* 0x000000000000094d */ /* 0x000fea0003800000 */
[----:B------:R-:W1:Y:S01]  /*02b0*/  LDC.64 R6, c[0x0][0x380] ;  /* 0x0000e000ff067b82 */ /* 0x000e620000000a00 */
[----:B0-----:R-:W-:-:S05]  /*02c0*/  IADD3 R3, PT, PT, -R2, 0x1fe, RZ ;  /* 0x000001fe02037810 */ /* 0x001fca0007ffe1ff */
[----:B-1----:R-:W-:-:S06]  /*02d0*/  IMAD.WIDE.U32 R2, R3, 0x4, R6 ;  /* 0x0000000403027825 */ /* 0x002fcc00078e0006 */
[----:B------:R-:W2:Y:S04]  /*02e0*/  LDG.E R3, desc[UR4][R2.64] ;  /* 0x0000000402037981 */ /* 0x000ea8000c1e1900 */
[----:B--2---:R-:W-:Y:S01]  /*02f0*/  STG.E desc[UR4][R4.64], R3 ;  /* 0x0000000304007986 */ /* 0x004fe2000c101904 */
[----:B------:R-:W-:Y:S05]  /*0300*/  EXIT ;  /* 0x000000000000794d */ /* 0x000fea0003800000 */
        .weak           $__internal_1_$__cuda_sm3x_div_rn_noftz_f32_slowpath
        .type           $__internal_1_$__cuda_sm3x_div_rn_noftz_f32_slowpath,@function
        .size           $__internal_1_$__cuda_sm3x_div_rn_noftz_f32_slowpath,(.L_x_65 - $__internal_1_$__cuda_sm3x_div_rn_noftz_f32_slowpath)
$__internal_1_$__cuda_sm3x_div_rn_noftz_f32_slowpath:
        /* <DEDUP_REMOVED lines=11> */
[----:B------:R-:W-:Y:S01]  /*03c0*/  FSETP.GTU.FTZ.AND P0, PT, |R3|, +INF , PT ;  /* 0x7f8000000300780b */ /* 0x000fe20003f1c200 */
[----:B------:R-:W-:Y:S01]  /*03d0*/  IMAD.MOV.U32 R0, RZ, RZ, R7 ;  /* 0x000000ffff007224 */ /* 0x000fe200078e0007 */
        /* <DEDUP_REMOVED lines=17> */
[----:B------:R-:W-:Y:S02]  /*04f0*/  @P0 IMAD.MOV.U32 R10, RZ, RZ, RZ ;  /* 0x000000ffff0a0224 */ /* 0x000fe400078e00ff */
[----:B------:R-:W-:Y:S01]  /*0500*/  @!P0 FFMA R3, R3, 1.84467440737095516160e+19, RZ ;  /* 0x5f80000003038823 */ /* 0x000fe200000000ff */
[----:B------:R-:W-:Y:S02]  /*0510*/  @!P0 IMAD.MOV.U32 R10, RZ, RZ, -0x40 ;  /* 0xffffffc0ff0a8424 */ /* 0x000fe400078e00ff */
[----:B------:R-:W-:-:S03]  /*0520*/  @!P1 FFMA R7, R0, 1.84467440737095516160e+19, RZ ;  /* 0x5f80000000079823 */ /* 0x000fc600000000ff */
[----:B------:R-:W-:-:S07]  /*0530*/  @!P1 IADD3 R10, PT, PT, R10, 0x40, RZ ;  /* 0x000000400a0a9810 */ /* 0x000fce0007ffe0ff */
.L_x_39:
[----:B------:R-:W-:Y:S01]  /*0540*/  LEA R0, R9, 0xc0800000, 0x17 ;  /* 0xc080000009007811 */ /* 0x000fe200078eb8ff */
[----:B------:R-:W-:Y:S01]  /*0550*/  VIADD R8, R8, 0xffffff81 ;  /* 0xffffff8108087836 */ /* 0x000fe20000000000 */
[----:B------:R-:W-:Y:S03]  /*0560*/  BSSY.RECONVERGENT B3, `(.L_x_44) ;  /* 0x0000035000037945 */ /* 0x000fe60003800200 */
[----:B------:R-:W-:Y:S01]  /*0570*/  IMAD.IADD R7, R7, 0x1, -R0 ;  /* 0x0000000107077824 */ /* 0x000fe200078e0a00 */
[C---:B------:R-:W-:Y:S01]  /*0580*/  IADD3 R9, PT, PT, R8.reuse, 0x7f, -R9 ;  /* 0x0000007f08097810 */ /* 0x040fe20007ffe809 */
[----:B------:R-:W-:Y:S02]  /*0590*/  IMAD R0, R8, -0x800000, R3 ;  /* 0xff80000008007824 */ /* 0x000fe400078e0203 */
[----:B------:R-:W0:Y:S01]  /*05a0*/  MUFU.RCP R11, R7 ;  /* 0x00000007000b7308 */ /* 0x000e220000001000 */
[----:B------:R-:W-:Y:S01]  /*05b0*/  FADD.FTZ R13, -R7, -RZ ;  /* 0x800000ff070d7221 */ /* 0x000fe20000010100 */
[----:B------:R-:W-:-:S03]  /*05c0*/  IMAD.IADD R9, R9, 0x1, R10 ;  /* 0x0000000109097824 */ /* 0x000fc600078e020a */
[----:B0-----:R-:W-:-:S04]  /*05d0*/  FFMA R12, R11, R13, 1 ;  /* 0x3f8000000b0c7423 */ /* 0x001fc8000000000d */
        /* <DEDUP_REMOVED lines=20> */
[C---:B------:R-:W-:Y:S01]  /*0720*/  IADD3 R10, PT, PT, R13.reuse, 0x20, RZ ;  /* 0x000000200d0a7810 */ /* 0x040fe20007ffe0ff */
[CC--:B------:R-:W-:Y:S01]  /*0730*/  FFMA.RM R8, R14.reuse, R12.reuse, R11 ;  /* 0x0000000c0e087223 */ /* 0x0c0fe2000000400b */
[----:B------:R-:W-:Y:S01]  /*0740*/  IMAD.MOV R9, RZ, RZ, -R13 ;  /* 0x000000ffff097224 */ /* 0x000fe200078e0a0d */
[----:B------:R-:W-:Y:S02]  /*0750*/  ISETP.NE.AND P2, PT, R13, RZ, PT ;  /* 0x000000ff0d00720c */ /* 0x000fe40003f45270 */
[----:B------:R-:W-:Y:S01]  /*0760*/  LOP3.LUT R7, R3, 0x7fffff, RZ, 0xc0, !PT ;  /* 0x007fffff03077812 */ /* 0x000fe200078ec0ff */
[----:B------:R-:W-:Y:S01]  /*0770*/  FFMA.RP R3, R14, R12, R11 ;  /* 0x0000000c0e037223 */ /* 0x000fe2000000800b */
[----:B------:R-:W-:Y:S02]  /*0780*/  ISETP.NE.AND P1, PT, R13, RZ, PT ;  /* 0x000000ff0d00720c */ /* 0x000fe40003f25270 */
[----:B------:R-:W-:-:S02]  /*0790*/  LOP3.LUT R7, R7, 0x800000, RZ, 0xfc, !PT ;  /* 0x0080000007077812 */ /* 0x000fc400078efcff */
[----:B------:R-:W-:Y:S02]  /*07a0*/  FSETP.NEU.FTZ.AND P0, PT, R3, R8, PT ;  /* 0x000000080300720b */ /* 0x000fe40003f1d000 */
[----:B------:R-:W-:Y:S02]  /*07b0*/  SHF.L.U32 R10, R7, R10, RZ ;  /* 0x0000000a070a7219 */ /* 0x000fe400000006ff */
[----:B------:R-:W-:Y:S02]  /*07c0*/  SEL R8, R9, RZ, P2 ;  /* 0x000000ff09087207 */ /* 0x000fe40001000000 */
[----:B------:R-:W-:Y:S02]  /*07d0*/  ISETP.NE.AND P1, PT, R10, RZ, P1 ;  /* 0x000000ff0a00720c */ /* 0x000fe40000f25270 */
[----:B------:R-:W-:Y:S02]  /*07e0*/  SHF.R.U32.HI R8, RZ, R8, R7 ;  /* 0x00000008ff087219 */ /* 0x000fe40000011607 */
[----:B------:R-:W-:-:S02]  /*07f0*/  PLOP3.LUT P0, PT, P0, P1, PT, 0xf8, 0x8f ;  /* 0x00000000008f781c */ /* 0x000fc40000703f70 */
[----:B------:R-:W-:Y:S02]  /*0800*/  SHF.R.U32.HI R10, RZ, 0x1, R8 ;  /* 0x00000001ff0a7819 */ /* 0x000fe40000011608 */
[----:B------:R-:W-:-:S04]  /*0810*/  SEL R3, RZ, 0x1, !P0 ;  /* 0x00000001ff037807 */ /* 0x000fc80004000000 */
[----:B------:R-:W-:-:S04]  /*0820*/  LOP3.LUT R3, R3, 0x1, R10, 0xf8, !PT ;  /* 0x0000000103037812 */ /* 0x000fc800078ef80a */
[----:B------:R-:W-:-:S05]  /*0830*/  LOP3.LUT R3, R3, R8, RZ, 0xc0, !PT ;  /* 0x0000000803037212 */ /* 0x000fca00078ec0ff */
[----:B------:R-:W-:-:S05]  /*0840*/  IMAD.IADD R3, R10, 0x1, R3 ;  /* 0x000000010a037824 */ /* 0x000fca00078e0203 */
[----:B------:R-:W-:Y:S01]  /*0850*/  LOP3.LUT R0, R3, R0, RZ, 0xfc, !PT ;  /* 0x0000000003007212 */ /* 0x000fe200078efcff */
[----:B------:R-:W-:Y:S06]  /*0860*/  BRA `(.L_x_47) ;  /* 0x0000000000107947 */ /* 0x000fec0003800000 */
.L_x_46:
[----:B------:R-:W-:-:S04]  /*0870*/  LOP3.LUT R0, R0, 0x80000000, RZ, 0xc0, !PT ;  /* 0x8000000000007812 */ /* 0x000fc800078ec0ff */
[----:B------:R-:W-:Y:S01]  /*0880*/  LOP3.LUT R0, R0, 0x7f800000, RZ, 0xfc, !PT ;  /* 0x7f80000000007812 */ /* 0x000fe200078efcff */
[----:B------:R-:W-:Y:S06]  /*0890*/  BRA `(.L_x_47) ;  /* 0x0000000000047947 */ /* 0x000fec0003800000 */
.L_x_45:
[----:B------:R-:W-:-:S07]  /*08a0*/  IMAD R0, R9, 0x800000, R0 ;  /* 0x0080000009007824 */ /* 0x000fce00078e0200 */
.L_x_47:
[----:B------:R-:W-:Y:S05]  /*08b0*/  BSYNC.RECONVERGENT B3 ;  /* 0x0000000000037941 */ /* 0x000fea0003800200 */
.L_x_44:
[----:B------:R-:W-:Y:S05]  /*08c0*/  BRA `(.L_x_48) ;  /* 0x0000000000207947 */ /* 0x000fea0003800000 */
.L_x_43:
[----:B------:R-:W-:-:S04]  /*08d0*/  LOP3.LUT R0, R7, 0x80000000, R3, 0x48, !PT ;  /* 0x8000000007007812 */ /* 0x000fc800078e4803 */
[----:B------:R-:W-:Y:S01]  /*08e0*/  LOP3.LUT R0, R0, 0x7f800000, RZ, 0xfc, !PT ;  /* 0x7f80000000007812 */ /* 0x000fe200078efcff */
[----:B------:R-:W-:Y:S06]  /*08f0*/  BRA `(.L_x_48) ;  /* 0x0000000000147947 */ /* 0x000fec0003800000 */
.L_x_42:
[----:B------:R-:W-:Y:S01]  /*0900*/  LOP3.LUT R0, R7, 0x80000000, R3, 0x48, !PT ;  /* 0x8000000007007812 */ /* 0x000fe200078e4803 */
[----:B------:R-:W-:Y:S06]  /*0910*/  BRA `(.L_x_48) ;  /* 0x00000000000c7947 */ /* 0x000fec0003800000 */
.L_x_41:
[----:B------:R-:W0:Y:S01]  /*0920*/  MUFU.RSQ R0, -QNAN ;  /* 0xffc0000000007908 */ /* 0x000e220000001400 */
[----:B------:R-:W-:Y:S05]  /*0930*/  BRA `(.L_x_48) ;  /* 0x0000000000047947 */ /* 0x000fea0003800000 */
.L_x_40:
[----:B------:R-:W-:-:S07]  /*0940*/  FADD.FTZ R0, R3, R0 ;  /* 0x0000000003007221 */ /* 0x000fce0000010000 */
.L_x_48:
[----:B------:R-:W-:Y:S05]  /*0950*/  BSYNC.RECONVERGENT B2 ;  /* 0x0000000000027941 */ /* 0x000fea0003800200 */
.L_x_38:
[----:B------:R-:W-:-:S04]  /*0960*/  IMAD.MOV.U32 R7, RZ, RZ, 0x0 ;  /* 0x00000000ff077424 */ /* 0x000fc800078e00ff */
[----:B0-----:R-:W-:Y:S05]  /*0970*/  RET.REL.NODEC R6 `(_Z17createRangeKernelPff) ;  /* 0xfffffff406a07950 */ /* 0x001fea0003c3ffff */
.L_x_49:
        /* <DEDUP_REMOVED lines=16> */
.L_x_65:


//--------------------- .text._Z19createSpatialKernelPfif --------------------------
	.section	.text._Z19createSpatialKernelPfif,"ax",@progbits
	.align	128
        .global         _Z19createSpatialKernelPfif
        .type           _Z19createSpatialKernelPfif,@function
        .size           _Z19createSpatialKernelPfif,(.L_x_66 - _Z19createSpatialKernelPfif)
        .other          _Z19createSpatialKernelPfif,@"STO_CUDA_ENTRY STV_DEFAULT"
_Z19createSpatialKernelPfif:
.text._Z19createSpatialKernelPfif:
[----:B------:R-:W-:Y:S01]  /*0000*/  LDC R1, c[0x0][0x37c] ;  /* 0x0000df00ff017b82 */ /* 0x000fe20000000800 */
[----:B------:R-:W0:Y:S07]  /*0010*/  S2R R7, SR_TID.Y ;  /* 0x0000000000077919 */ /* 0x000e2e0000002200 */
[----:B------:R-:W1:Y:S01]  /*0020*/  LDC.64 R8, c[0x0][0x388] ;  /* 0x0000e200ff087b82 */ /* 0x000e620000000a00 */
[----:B------:R-:W2:Y:S01]  /*0030*/  LDCU.64 UR4, c[0x0][0x358] ;  /* 0x00006b00ff0477ac */ /* 0x000ea20008000a00 */
[----:B------:R-:W-:Y:S01]  /*0040*/  BSSY.RECONVERGENT B0, `(.L_x_50) ;  /* 0x0000015000007945 */ /* 0x000fe20003800200 */
[----:B------:R-:W3:Y:S01]  /*0050*/  S2R R5, SR_TID.X ;  /* 0x0000000000057919 */ /* 0x000ee20000002100 */
[----:B-1----:R-:W-:-:S04]  /*0060*/  FADD R0, R9, R9 ;  /* 0x0000000909007221 */ /* 0x002fc80000000000 */
[----:B------:R-:W-:Y:S01]  /*0070*/  FMUL R9, R0, R9 ;  /* 0x0000000900097220 */ /* 0x000fe20000400000 */
[----:B0-----:R-:W-:-:S03]  /*0080*/  IMAD.IADD R2, R7, 0x1, -R8 ;  /* 0x0000000107027824 */ /* 0x001fc600078e0a08 */
[----:B------:R-:W0:Y:S01]  /*0090*/  MUFU.RCP R4, R9 ;  /* 0x0000000900047308 */ /* 0x000e220000001000 */
[----:B---3--:R-:W-:Y:S02]  /*00a0*/  IMAD.IADD R0, R5, 0x1, -R8 ;  /* 0x0000000105007824 */ /* 0x008fe400078e0a08 */
[----:B------:R-:W-:-:S04]  /*00b0*/  IMAD R3, R2, R2, RZ ;  /* 0x0000000202037224 */ /* 0x000fc800078e02ff */
[----:B------:R-:W-:-:S05]  /*00c0*/  IMAD R0, R0, R0, R3 ;  /* 0x0000000000007224 */ /* 0x000fca00078e0203 */
[----:B------:R-:W-:Y:S01]  /*00d0*/  I2FP.F32.U32 R0, R0 ;  /* 0x0000000000007245 */ /* 0x000fe20000201000 */
[----:B0-----:R-:W-:-:S03]  /*00e0*/  FFMA R3, -R9, R4, 1 ;  /* 0x3f80000009037423 */ /* 0x001fc60000000104 */
[----:B------:R-:W0:Y:S01]  /*00f0*/  FCHK P0, -R0, R9 ;  /* 0x0000000900007302 */ /* 0x000e220000000100 */
[----:B------:R-:W-:-:S04]  /*0100*/  FFMA R3, R4, R3, R4 ;  /* 0x0000000304037223 */ /* 0x000fc80000000004 */
[----:B------:R-:W-:-:S04]  /*0110*/  FFMA R2, -R0, R3, RZ ;  /* 0x0000000300027223 */ /* 0x000fc800000001ff */
[----:B------:R-:W-:-:S04]  /*0120*/  FFMA R4, -R9, R2, -R0 ;  /* 0x0000000209047223 */ /* 0x000fc80000000900 */
[----:B------:R-:W-:Y:S01]  /*0130*/  FFMA R4, R3, R4, R2 ;  /* 0x0000000403047223 */ /* 0x000fe20000000002 */
[----:B0-2---:R-:W-:Y:S06]  /*0140*/  @!P0 BRA `(.L_x_51) ;  /* 0x0000000000108947 */ /* 0x005fec0003800000 */
[----:B------:R-:W-:Y:S01]  /*0150*/  FADD R3, -R0, -RZ ;  /* 0x800000ff00037221 */ /* 0x000fe20000000100 */
[----:B------:R-:W-:-:S07]  /*0160*/  MOV R2, 0x180 ;  /* 0x0000018000027802 */ /* 0x000fce0000000f00 */
[----:B------:R-:W-:Y:S05]  /*0170*/  CALL.REL.NOINC `($__internal_2_$__cuda_sm3x_div_rn_noftz_f32_slowpath) ;  /* 0x0000000000507944 */ /* 0x000fea0003c00000 */
[----:B------:R-:W-:-:S07]  /*0180*/  IMAD.MOV.U32 R4, RZ, RZ, R0 ;  /* 0x000000ffff047224 */ /* 0x000fce00078e0000 */
.L_x_51:
[----:B------:R-:W-:Y:S05]  /*0190*/  BSYNC.RECONVERGENT B0 ;  /* 0x0000000000007941 */ /* 0x000fea0003800200 */
.L_x_50:
[----:B------:R-:W-:Y:S01]  /*01a0*/  IMAD.MOV.U32 R3, RZ, RZ, 0x3bbb989d ;  /* 0x3bbb989dff037424 */ /* 0x000fe200078e00ff */
[----:B------:R-:W0:Y:S01]  /*01b0*/  LDCU UR6, c[0x0][0x388] ;  /* 0x00007100ff0677ac */ /* 0x000e220008000800 */
[----:B------:R-:W-:Y:S02]  /*01c0*/  IMAD.MOV.U32 R9, RZ, RZ, 0x437c0000 ;  /* 0x437c0000ff097424 */ /* 0x000fe400078e00ff */
[----:B------:R-:W-:Y:S02]  /*01d0*/  FFMA.SAT R0, R4, R3, 0.5 ;  /* 0x3f00000004007423 */ /* 0x000fe40000002003 */
[----:B------:R-:W1:Y:S02]  /*01e0*/  LDC.64 R2, c[0x0][0x380] ;  /* 0x0000e000ff027b82 */ /* 0x000e640000000a00 */
[----:B------:R-:W-:-:S04]  /*01f0*/  FFMA.RM R0, R0, R9, 12582913 ;  /* 0x4b40000100007423 */ /* 0x000fc80000004009 */
[C---:B------:R-:W-:Y:S01]  /*0200*/  FADD R9, R0.reuse, -12583039 ;  /* 0xcb40007f00097421 */ /* 0x040fe20000000000 */
[----:B------:R-:W-:-:S03]  /*0210*/  IMAD.SHL.U32 R0, R0, 0x800000, RZ ;  /* 0x0080000000007824 */ /* 0x000fc600078e00ff */
[----:B------:R-:W-:-:S04]  /*0220*/  FFMA R9, R4, 1.4426950216293334961, -R9 ;  /* 0x3fb8aa3b04097823 */ /* 0x000fc80000000809 */
[----:B------:R-:W-:Y:S01]  /*0230*/  FFMA R9, R4, 1.925963033500011079e-08, R9 ;  /* 0x32a5706004097823 */ /* 0x000fe20000000009 */
[----:B0-----:R-:W-:-:S05]  /*0240*/  IMAD R4, R7, UR6, RZ ;  /* 0x0000000607047c24 */ /* 0x001fca000f8e02ff */
[----:B------:R-:W0:Y:S01]  /*0250*/  MUFU.EX2 R9, R9 ;  /* 0x0000000900097308 */ /* 0x000e220000000800 */
[----:B------:R-:W-:-:S05]  /*0260*/  LEA R4, R4, R7, 0x1 ;  /* 0x0000000704047211 */ /* 0x000fca00078e08ff */
[----:B------:R-:W-:-:S04]  /*0270*/  IMAD.IADD R5, R4, 0x1, R5 ;  /* 0x0000000104057824 */ /* 0x000fc800078e0205 */
[----:B-1----:R-:W-:-:S04]  /*0280*/  IMAD.WIDE.U32 R2, R5, 0x4, R2 ;  /* 0x0000000405027825 */ /* 0x002fc800078e0002 */
[----:B0-----:R-:W-:-:S05]  /*0290*/  FMUL R5, R0, R9 ;  /* 0x0000000900057220 */ /* 0x001fca0000400000 */
[----:B------:R-:W-:Y:S01]  /*02a0*/  STG.E desc[UR4][R2.64], R5 ;  /* 0x0000000502007986 */ /* 0x000fe2000c101904 */
[----:B------:R-:W-:Y:S05]  /*02b0*/  EXIT ;  /* 0x000000000000794d */ /* 0x000fea0003800000 */
        .weak           $__internal_2_$__cuda_sm3x_div_rn_noftz_f32_slowpath
        .type           $__internal_2_$__cuda_sm3x_div_rn_noftz_f32_slowpath,@function
        .size           $__internal_2_$__cuda_sm3x_div_rn_noftz_f32_slowpath,(.L_x_66 - $__internal_2_$__cuda_sm3x_div_rn_noftz_f32_slowpath)
$__internal_2_$__cuda_sm3x_div_rn_noftz_f32_slowpath:
        /* <DEDUP_REMOVED lines=9> */
[----:B------:R-:W-:Y:S01]  /*0350*/  @!P0 MOV R8, RZ ;  /* 0x000000ff00088202 */ /* 0x000fe20000000f00 */
        /* <DEDUP_REMOVED lines=25> */
.L_x_53:
[----:B------:R-:W-:Y:S01]  /*04f0*/  LEA R0, R6, 0xc0800000, 0x17 ;  /* 0xc080000006007811 */ /* 0x000fe200078eb8ff */
[----:B------:R-:W-:Y:S01]  /*0500*/  VIADD R4, R4, 0xffffff81 ;  /* 0xffffff8104047836 */ /* 0x000fe20000000000 */
[----:B------:R-:W-:Y:S03]  /*0510*/  BSSY.RECONVERGENT B2, `(.L_x_58) ;  /* 0x0000035000027945 */ /* 0x000fe60003800200 */
[----:B------:R-:W-:Y:S02]  /*0520*/  IMAD.IADD R9, R9, 0x1, -R0 ;  /* 0x0000000109097824 */ /* 0x000fe400078e0a00 */
[C---:B------:R-:W-:Y:S02]  /*0530*/  IMAD R0, R4.reuse, -0x800000, R3 ;  /* 0xff80000004007824 */ /* 0x040fe400078e0203 */
[----:B------:R0:W1:Y:S01]  /*0540*/  MUFU.RCP R10, R9 ;  /* 0x00000009000a7308 */ /* 0x0000620000001000 */
[----:B------:R-:W-:Y:S01]  /*0550*/  FADD.FTZ R11, -R9, -RZ ;  /* 0x800000ff090b7221 */ /* 0x000fe20000010100 */
        /* <DEDUP_REMOVED lines=10> */
[----:B------:R-:W-:-:S04]  /*0600*/  LOP3.LUT R3, R3, 0xff, RZ, 0xc0, !PT ;  /* 0x000000ff03037812 */ /* 0x000fc800078ec0ff */
[----:B------:R-:W-:-:S05]  /*0610*/  IADD3 R8, PT, PT, R3, R9, RZ ;  /* 0x0000000903087210 */ /* 0x000fca0007ffe0ff */
        /* <DEDUP_REMOVED lines=10> */
[-CC-:B------:R-:W-:Y:S01]  /*06c0*/  FFMA.RZ R3, R12, R10.reuse, R13.reuse ;  /* 0x0000000a0c037223 */ /* 0x180fe2000000c00d */
[----:B------:R-:W-:Y:S02]  /*06d0*/  VIADD R9, R8, 0x20 ;  /* 0x0000002008097836 */ /* 0x000fe40000000000 */
[-CC-:B------:R-:W-:Y:S01]  /*06e0*/  FFMA.RM R4, R12, R10.reuse, R13.reuse ;  /* 0x0000000a0c047223 */ /* 0x180fe2000000400d */
[----:B------:R-:W-:Y:S02]  /*06f0*/  ISETP.NE.AND P2, PT, R8, RZ, PT ;  /* 0x000000ff0800720c */ /* 0x000fe40003f45270 */
[----:B------:R-:W-:Y:S01]  /*0700*/  LOP3.LUT R6, R3, 0x7fffff, RZ, 0xc0, !PT ;  /* 0x007fffff03067812 */ /* 0x000fe200078ec0ff */
[----:B------:R-:W-:Y:S01]  /*0710*/  FFMA.RP R3, R12, R10, R13 ;  /* 0x0000000a0c037223 */ /* 0x000fe2000000800d */
[----:B------:R-:W-:Y:S01]  /*0720*/  ISETP.NE.AND P1, PT, R8, RZ, PT ;  /* 0x000000ff0800720c */ /* 0x000fe20003f25270 */
[----:B------:R-:W-:Y:S01]  /*0730*/  IMAD.MOV R8, RZ, RZ, -R8 ;  /* 0x000000ffff087224 */ /* 0x000fe200078e0a08 */
        /* <DEDUP_REMOVED lines=10> */
[----:B------:R-:W-:-:S04]  /*07e0*/  LOP3.LUT R4, R4, R3, RZ, 0xc0, !PT ;  /* 0x0000000304047212 */ /* 0x000fc800078ec0ff */
[----:B------:R-:W-:-:S04]  /*07f0*/  IADD3 R9, PT, PT, R9, R4, RZ ;  /* 0x0000000409097210 */ /* 0x000fc80007ffe0ff */
[----:B------:R-:W-:Y:S01]  /*0800*/  LOP3.LUT R0, R9, R0, RZ, 0xfc, !PT ;  /* 0x0000000009007212 */ /* 0x000fe200078efcff */
[----:B------:R-:W-:Y:S06]  /*0810*/  BRA `(.L_x_61) ;  /* 0x0000000000107947 */ /* 0x000fec0003800000 */
.L_x_60:
[----:B------:R-:W-:-:S04]  /*0820*/  LOP3.LUT R0, R0, 0x80000000, RZ, 0xc0, !PT ;  /* 0x8000000000007812 */ /* 0x000fc800078ec0ff */
[----:B------:R-:W-:Y:S01]  /*0830*/  LOP3.LUT R0, R0, 0x7f800000, RZ, 0xfc, !PT ;  /* 0x7f80000000007812 */ /* 0x000fe200078efcff */
[----:B------:R-:W-:Y:S06]  /*0840*/  BRA `(.L_x_61) ;  /* 0x0000000000047947 */ /* 0x000fec0003800000 */
.L_x_59:
[----:B------:R-:W-:-:S07]  /*0850*/  IMAD R0, R9, 0x800000, R0 ;  /* 0x0080000009007824 */ /* 0x000fce00078e0200 */
.L_x_61:
[----:B------:R-:W-:Y:S05]  /*0860*/  BSYNC.RECONVERGENT B2 ;  /* 0x0000000000027941 */ /* 0x000fea0003800200 */
.L_x_58:
[----:B------:R-:W-:Y:S05]  /*0870*/  BRA `(.L_x_62) ;  /* 0x0000000000207947 */ /* 0x000fea0003800000 */
.L_x_57:
[----:B------:R-:W-:-:S04]  /*0880*/  LOP3.LUT R0, R9, 0x80000000, R3, 0x48, !PT ;  /* 0x8000000009007812 */ /* 0x000fc800078e4803 */
[----:B------:R-:W-:Y:S01]  /*0890*/  LOP3.LUT R0, R0, 0x7f800000, RZ, 0xfc, !PT ;  /* 0x7f80000000007812 */ /* 0x000fe200078efcff */
[----:B------:R-:W-:Y:S06]  /*08a0*/  BRA `(.L_x_62) ;  /* 0x0000000000147947 */ /* 0x000fec0003800000 */
.L_x_56:
[----:B------:R-:W-:Y:S01]  /*08b0*/  LOP3.LUT R0, R9, 0x80000000, R3, 0x48, !PT ;  /* 0x8000000009007812 */ /* 0x000fe200078e4803 */
[----:B------:R-:W-:Y:S06]  /*08c0*/  BRA `(.L_x_62) ;  /* 0x00000000000c7947 */ /* 0x000fec0003800000 */
.L_x_55:
[----:B------:R-:W0:Y:S01]  /*08d0*/  MUFU.RSQ R0, -QNAN ;  /* 0xffc0000000007908 */ /* 0x000e220000001400 */
[----:B------:R-:W-:Y:S05]  /*08e0*/  BRA `(.L_x_62) ;  /* 0x0000000000047947 */ /* 0x000fea0003800000 */
.L_x_54:
[----:B------:R-:W-:-:S07]  /*08f0*/  FADD.FTZ R0, R3, R0 ;  /* 0x0000000003007221 */ /* 0x000fce0000010000 */
.L_x_62:
[----:B------:R-:W-:Y:S05]  /*0900*/  BSYNC.RECONVERGENT B1 ;  /* 0x0000000000017941 */ /* 0x000fea0003800200 */
.L_x_52:
[----:B------:R-:W-:-:S04]  /*0910*/  IMAD.MOV.U32 R3, RZ, RZ, 0x0 ;  /* 0x00000000ff037424 */ /* 0x000fc800078e00ff */
[----:B0-----:R-:W-:Y:S05]  /*0920*/  RET.REL.NODEC R2 `(_Z19createSpatialKernelPfif) ;  /* 0xfffffff402b47950 */ /* 0x001fea0003c3ffff */
.L_x_63:
        /* <DEDUP_REMOVED lines=13> */
.L_x_66:


//--------------------- .nv.shared._Z15bilateralFilterPhS_PfS0_iii --------------------------
	.section	.nv.shared._Z15bilateralFilterPhS_PfS0_iii,"aw",@nobits
	.sectionflags	@""
	.align	16
	.zero		1024


//--------------------- .nv.shared.reserved.0     --------------------------
	.section	.nv.shared.reserved.0,"aw",@nobits
	.weak		__nv_reservedSMEM_offset_0_alias
	.size		__nv_reservedSMEM_offset_0_alias, 0, 64
	.other		__nv_reservedSMEM_offset_0_alias,@"STO_CUDA_RESERVED_SHARED STV_DEFAULT"
__nv_reservedSMEM_offset_0_alias:
	.zero		0
	.zero		64


//--------------------- .nv.shared._Z17createRangeKernelPff --------------------------
	.section	.nv.shared._Z17createRangeKernelPff,"aw",@nobits
	.sectionflags	@""
	.align	16
	.zero		1024


//--------------------- .nv.shared._Z19createSpatialKernelPfif --------------------------
	.section	.nv.shared._Z19createSpatialKernelPfif,"aw",@nobits
	.sectionflags	@""
	.align	16
	.zero		1024


//--------------------- .nv.constant0._Z15bilateralFilterPhS_PfS0_iii --------------------------
	.section	.nv.constant0._Z15bilateralFilterPhS_PfS0_iii,"a",@progbits
	.sectionflags	@""
	.align	4
.nv.constant0._Z15bilateralFilterPhS_PfS0_iii:
	.zero		940


//--------------------- .nv.constant0._Z17createRangeKernelPff --------------------------
	.section	.nv.constant0._Z17createRangeKernelPff,"a",@progbits
	.sectionflags	@""
	.align	4
.nv.constant0._Z17createRangeKernelPff:
	.zero		908


//--------------------- .nv.constant0._Z19createSpatialKernelPfif --------------------------
	.section	.nv.constant0._Z19createSpatialKernelPfif,"a",@progbits
	.sectionflags	@""
	.align	4
.nv.constant0._Z19createSpatialKernelPfif:
	.zero		912


//--------------------- SYMBOLS --------------------------

	.type		.nv.reservedSmem.offset0,@object
	.size		.nv.reservedSmem.offset0,0x4
	.type		.nv.reservedSmem.cap,@object
	.size		.nv.reservedSmem.cap,0x4
